def attn_fwd(
    Q,
    K,
    V,
    Out,
    Lse,
    sm_scale,
    stride_qz,
    stride_qh,
    stride_qm,
    stride_qk,
    stride_kz,
    stride_kh,
    stride_kn,
    stride_kk,
    stride_vz,
    stride_vh,
    stride_vn,
    stride_vk,
    stride_oz,
    stride_oh,
    stride_om,
    stride_ok,
    seqlen_q,
    seqlen_k,
    BLOCK_M: tl.constexpr,
    BLOCK_N: tl.constexpr,
    HEAD_DIM: tl.constexpr,
    CAUSAL: tl.constexpr,
):
    start_m = tl.program_id(0)
    off_hz = tl.program_id(1)
    q_off = off_hz * stride_qh
    k_off = off_hz * stride_kh
    v_off = off_hz * stride_vh
    offs_m = start_m * BLOCK_M + tl.arange(0, BLOCK_M)
    offs_d = tl.arange(0, HEAD_DIM)
    offs_n = tl.arange(0, BLOCK_N)
    q_ptrs = Q + q_off + offs_m[:, None] * stride_qm + offs_d[None, :] * stride_qk
    k_ptrs = K + k_off + offs_d[:, None] * stride_kk + offs_n[None, :] * stride_kn
    v_ptrs = V + v_off + offs_n[:, None] * stride_vn + offs_d[None, :] * stride_vk
    m_i = tl.full([BLOCK_M], float("-inf"), dtype=tl.float32)
    l_i = tl.zeros([BLOCK_M], dtype=tl.float32) + 1.0
    acc = tl.zeros([BLOCK_M, HEAD_DIM], dtype=tl.float32)
    q = tl.load(q_ptrs)
    acc, l_i, m_i = _attn_fwd_inner(
        acc,
        l_i,
        m_i,
        q,
        k_ptrs,
        v_ptrs,
        sm_scale,
        stride_kn,
        stride_vn,
        start_m,
        seqlen_k,
        BLOCK_M,
        BLOCK_N,
        HEAD_DIM,
        CAUSAL,
    )
    acc = acc / l_i[:, None]
    lse = m_i + tl.math.log2(l_i) / 1.4426950408889634
    o_ptrs = (
        Out
        + off_hz * stride_oh
        + offs_m[:, None] * stride_om
        + offs_d[None, :] * stride_ok
    )
    tl.store(o_ptrs, acc.to(Out.dtype.element_ty))
    tl.store(Lse + off_hz * seqlen_q + offs_m, lse)

# config = {"BLOCK_M": 64, "BLOCK_N": 32, "HEAD_DIM": 16, "arch": "sm_100", "causal": false, "dtype": "bf16", "num_stages": 2, "num_warps": 8}
# arch = sm_100


// ===== COMPILED SASS (sm_100a) =====

	.target	sm_100a

	.elftype	@"ET_EXEC"


//--------------------- .note.nv.tkinfo           --------------------------
	.section	.note.nv.tkinfo,"",@"SHT_NOTE"
	.sectionflags	@"SHF_NOTE_NV_TKINFO"
	.tkinfo
        /*0018*/ 	.word	0x00000081
        /*0030*/ 	.string	""
        /*0030*/ 	.string	"ptxas-blackwell"
        /*0030*/ 	.string	"Cuda compilation tools, release 12.9, V12.9.86"
        /*0030*/ 	.string	"Build cuda_12.9.r12.9/compiler.36037853_0"
        /*0030*/ 	.string	"-v  -suppress-debug-info  -lineinfo  -arch sm_100a "



//--------------------- .note.nv.cuver            --------------------------
	.section	.note.nv.cuver,"",@"SHT_NOTE"
	.sectionflags	@"SHF_NOTE_NV_CUVER"
        /*0018*/ 	.short	0x0001
        /*001a*/ 	.short	0x0064
        /*001c*/ 	.short	0x0001
        /*001e*/ 	.short	0x0000
        /*0020*/ 	.short	0x0001
        /*0022*/ 	.short	0x0000


//--------------------- .nv.info                  --------------------------
	.section	.nv.info,"",@"SHT_CUDA_INFO"
	.align	4


	//----- nvinfo : EIATTR_REGCOUNT
	.align		4
        /*0000*/ 	.byte	0x04, 0x2f
        /*0002*/ 	.short	(.L_5 - .L_4)
	.align		4
.L_4:
        /*0004*/ 	.word	index@(attn_fwd)
        /*0008*/ 	.word	0x00000028


	//----- nvinfo : EIATTR_FRAME_SIZE
	.align		4
.L_5:
        /*000c*/ 	.byte	0x04, 0x11
        /*000e*/ 	.short	(.L_7 - .L_6)
	.align		4
.L_6:
        /*0010*/ 	.word	index@($__internal_2_$__cuda_sm10x_tcgen05_guardrail_trap_unallocated_columns_being_dealloced)
        /*0014*/ 	.word	0x00000000


	//----- nvinfo : EIATTR_FRAME_SIZE
	.align		4
.L_7:
        /*0018*/ 	.byte	0x04, 0x11
        /*001a*/ 	.short	(.L_9 - .L_8)
	.align		4
.L_8:
        /*001c*/ 	.word	index@($__internal_1_$__cuda_sm10x_tcgen05_guardrail_trap_phase_invalid_during_alloc)
        /*0020*/ 	.word	0x00000000


	//----- nvinfo : EIATTR_FRAME_SIZE
	.align		4
.L_9:
        /*0024*/ 	.byte	0x04, 0x11
        /*0026*/ 	.short	(.L_11 - .L_10)
	.align		4
.L_10:
        /*0028*/ 	.word	index@($__internal_0_$__cuda_sm10x_tcgen05_guardrail_trap_col_being_dealloced_not_returned_by_alloc)
        /*002c*/ 	.word	0x00000000


	//----- nvinfo : EIATTR_FRAME_SIZE
	.align		4
.L_11:
        /*0030*/ 	.byte	0x04, 0x11
        /*0032*/ 	.short	(.L_13 - .L_12)
	.align		4
.L_12:
        /*0034*/ 	.word	index@(attn_fwd)
        /*0038*/ 	.word	0x00000000


	//----- nvinfo : EIATTR_MIN_STACK_SIZE
	.align		4
.L_13:
        /*003c*/ 	.byte	0x04, 0x12
        /*003e*/ 	.short	(.L_15 - .L_14)
	.align		4
.L_14:
        /*0040*/ 	.word	index@(attn_fwd)
        /*0044*/ 	.word	0x00000000
.L_15:


//--------------------- .nv.info.attn_fwd         --------------------------
	.section	.nv.info.attn_fwd,"",@"SHT_CUDA_INFO"
	.sectionflags	@""
	.align	4


	//----- nvinfo : EIATTR_CUDA_API_VERSION
	.align		4
        /*0000*/ 	.byte	0x04, 0x37
        /*0002*/ 	.short	(.L_17 - .L_16)
.L_16:
        /*0004*/ 	.word	0x00000081


	//----- nvinfo : EIATTR_KPARAM_INFO
	.align		4
.L_17:
        /*0008*/ 	.byte	0x04, 0x17
        /*000a*/ 	.short	(.L_19 - .L_18)
.L_18:
        /*000c*/ 	.word	0x00000000
        /*0010*/ 	.short	0x0019
        /*0012*/ 	.short	0x0080
        /*0014*/ 	.byte	0x00, 0xf4, 0x21, 0x00


	//----- nvinfo : EIATTR_KPARAM_INFO
	.align		4
.L_19:
        /*0018*/ 	.byte	0x04, 0x17
        /*001a*/ 	.short	(.L_21 - .L_20)
.L_20:
        /*001c*/ 	.word	0x00000000
        /*0020*/ 	.short	0x0018
        /*0022*/ 	.short	0x0078
        /*0024*/ 	.byte	0x00, 0xf4, 0x21, 0x00


	//----- nvinfo : EIATTR_KPARAM_INFO
	.align		4
.L_21:
        /*0028*/ 	.byte	0x04, 0x17
        /*002a*/ 	.short	(.L_23 - .L_22)
.L_22:
        /*002c*/ 	.word	0x00000000
        /*0030*/ 	.short	0x0017
        /*0032*/ 	.short	0x0070
        /*0034*/ 	.byte	0x00, 0xf0, 0x11, 0x00


	//----- nvinfo : EIATTR_KPARAM_INFO
	.align		4
.L_23:
        /*0038*/ 	.byte	0x04, 0x17
        /*003a*/ 	.short	(.L_25 - .L_24)
.L_24:
        /*003c*/ 	.word	0x00000000
        /*0040*/ 	.short	0x0016
        /*0042*/ 	.short	0x006c
        /*0044*/ 	.byte	0x00, 0xf0, 0x11, 0x00


	//----- nvinfo : EIATTR_KPARAM_INFO
	.align		4
.L_25:
        /*0048*/ 	.byte	0x04, 0x17
        /*004a*/ 	.short	(.L_27 - .L_26)
.L_26:
        /*004c*/ 	.word	0x00000000
        /*0050*/ 	.short	0x0015
        /*0052*/ 	.short	0x0068
        /*0054*/ 	.byte	0x00, 0xf0, 0x11, 0x00


	//----- nvinfo : EIATTR_KPARAM_INFO
	.align		4
.L_27:
        /*0058*/ 	.byte	0x04, 0x17
        /*005a*/ 	.short	(.L_29 - .L_28)
.L_28:
        /*005c*/ 	.word	0x00000000
        /*0060*/ 	.short	0x0014
        /*0062*/ 	.short	0x0064
        /*0064*/ 	.byte	0x00, 0xf0, 0x11, 0x00


	//----- nvinfo : EIATTR_KPARAM_INFO
	.align		4
.L_29:
        /*0068*/ 	.byte	0x04, 0x17
        /*006a*/ 	.short	(.L_31 - .L_30)
.L_30:
        /*006c*/ 	.word	0x00000000
        /*0070*/ 	.short	0x0013
        /*0072*/ 	.short	0x0060
        /*0074*/ 	.byte	0x00, 0xf0, 0x11, 0x00


	//----- nvinfo : EIATTR_KPARAM_INFO
	.align		4
.L_31:
        /*0078*/ 	.byte	0x04, 0x17
        /*007a*/ 	.short	(.L_33 - .L_32)
.L_32:
        /*007c*/ 	.word	0x00000000
        /*0080*/ 	.short	0x0012
        /*0082*/ 	.short	0x005c
        /*0084*/ 	.byte	0x00, 0xf0, 0x11, 0x00


	//----- nvinfo : EIATTR_KPARAM_INFO
	.align		4
.L_33:
        /*0088*/ 	.byte	0x04, 0x17
        /*008a*/ 	.short	(.L_35 - .L_34)
.L_34:
        /*008c*/ 	.word	0x00000000
        /*0090*/ 	.short	0x0011
        /*0092*/ 	.short	0x0058
        /*0094*/ 	.byte	0x00, 0xf0, 0x11, 0x00


	//----- nvinfo : EIATTR_KPARAM_INFO
	.align		4
.L_35:
        /*0098*/ 	.byte	0x04, 0x17
        /*009a*/ 	.short	(.L_37 - .L_36)
.L_36:
        /*009c*/ 	.word	0x00000000
        /*00a0*/ 	.short	0x0010
        /*00a2*/ 	.short	0x0054
        /*00a4*/ 	.byte	0x00, 0xf0, 0x11, 0x00


	//----- nvinfo : EIATTR_KPARAM_INFO
	.align		4
.L_37:
        /*00a8*/ 	.byte	0x04, 0x17
        /*00aa*/ 	.short	(.L_39 - .L_38)
.L_38:
        /*00ac*/ 	.word	0x00000000
        /*00b0*/ 	.short	0x000f
        /*00b2*/ 	.short	0x0050
        /*00b4*/ 	.byte	0x00, 0xf0, 0x11, 0x00


	//----- nvinfo : EIATTR_KPARAM_INFO
	.align		4
.L_39:
        /*00b8*/ 	.byte	0x04, 0x17
        /*00ba*/ 	.short	(.L_41 - .L_40)
.L_40:
        /*00bc*/ 	.word	0x00000000
        /*00c0*/ 	.short	0x000e
        /*00c2*/ 	.short	0x004c
        /*00c4*/ 	.byte	0x00, 0xf0, 0x11, 0x00


	//----- nvinfo : EIATTR_KPARAM_INFO
	.align		4
.L_41:
        /*00c8*/ 	.byte	0x04, 0x17
        /*00ca*/ 	.short	(.L_43 - .L_42)
.L_42:
        /*00cc*/ 	.word	0x00000000
        /*00d0*/ 	.short	0x000d
        /*00d2*/ 	.short	0x0048
        /*00d4*/ 	.byte	0x00, 0xf0, 0x11, 0x00


	//----- nvinfo : EIATTR_KPARAM_INFO
	.align		4
.L_43:
        /*00d8*/ 	.byte	0x04, 0x17
        /*00da*/ 	.short	(.L_45 - .L_44)
.L_44:
        /*00dc*/ 	.word	0x00000000
        /*00e0*/ 	.short	0x000c
        /*00e2*/ 	.short	0x0044
        /*00e4*/ 	.byte	0x00, 0xf0, 0x11, 0x00


	//----- nvinfo : EIATTR_KPARAM_INFO
	.align		4
.L_45:
        /*00e8*/ 	.byte	0x04, 0x17
        /*00ea*/ 	.short	(.L_47 - .L_46)
.L_46:
        /*00ec*/ 	.word	0x00000000
        /*00f0*/ 	.short	0x000b
        /*00f2*/ 	.short	0x0040
        /*00f4*/ 	.byte	0x00, 0xf0, 0x11, 0x00


	//----- nvinfo : EIATTR_KPARAM_INFO
	.align		4
.L_47:
        /*00f8*/ 	.byte	0x04, 0x17
        /*00fa*/ 	.short	(.L_49 - .L_48)
.L_48:
        /*00fc*/ 	.word	0x00000000
        /*0100*/ 	.short	0x000a
        /*0102*/ 	.short	0x003c
        /*0104*/ 	.byte	0x00, 0xf0, 0x11, 0x00


	//----- nvinfo : EIATTR_KPARAM_INFO
	.align		4
.L_49:
        /*0108*/ 	.byte	0x04, 0x17
        /*010a*/ 	.short	(.L_51 - .L_50)
.L_50:
        /*010c*/ 	.word	0x00000000
        /*0110*/ 	.short	0x0009
        /*0112*/ 	.short	0x0038
        /*0114*/ 	.byte	0x00, 0xf0, 0x11, 0x00


	//----- nvinfo : EIATTR_KPARAM_INFO
	.align		4
.L_51:
        /*0118*/ 	.byte	0x04, 0x17
        /*011a*/ 	.short	(.L_53 - .L_52)
.L_52:
        /*011c*/ 	.word	0x00000000
        /*0120*/ 	.short	0x0008
        /*0122*/ 	.short	0x0034
        /*0124*/ 	.byte	0x00, 0xf0, 0x11, 0x00


	//----- nvinfo : EIATTR_KPARAM_INFO
	.align		4
.L_53:
        /*0128*/ 	.byte	0x04, 0x17
        /*012a*/ 	.short	(.L_55 - .L_54)
.L_54:
        /*012c*/ 	.word	0x00000000
        /*0130*/ 	.short	0x0007
        /*0132*/ 	.short	0x0030
        /*0134*/ 	.byte	0x00, 0xf0, 0x11, 0x00


	//----- nvinfo : EIATTR_KPARAM_INFO
	.align		4
.L_55:
        /*0138*/ 	.byte	0x04, 0x17
        /*013a*/ 	.short	(.L_57 - .L_56)
.L_56:
        /*013c*/ 	.word	0x00000000
        /*0140*/ 	.short	0x0006
        /*0142*/ 	.short	0x002c
        /*0144*/ 	.byte	0x00, 0xf0, 0x11, 0x00


	//----- nvinfo : EIATTR_KPARAM_INFO
	.align		4
.L_57:
        /*0148*/ 	.byte	0x04, 0x17
        /*014a*/ 	.short	(.L_59 - .L_58)
.L_58:
        /*014c*/ 	.word	0x00000000
        /*0150*/ 	.short	0x0005
        /*0152*/ 	.short	0x0028
        /*0154*/ 	.byte	0x00, 0xf0, 0x11, 0x00


	//----- nvinfo : EIATTR_KPARAM_INFO
	.align		4
.L_59:
        /*0158*/ 	.byte	0x04, 0x17
        /*015a*/ 	.short	(.L_61 - .L_60)
.L_60:
        /*015c*/ 	.word	0x00000000
        /*0160*/ 	.short	0x0004
        /*0162*/ 	.short	0x0020
        /*0164*/ 	.byte	0x00, 0xf4, 0x21, 0x00


	//----- nvinfo : EIATTR_KPARAM_INFO
	.align		4
.L_61:
        /*0168*/ 	.byte	0x04, 0x17
        /*016a*/ 	.short	(.L_63 - .L_62)
.L_62:
        /*016c*/ 	.word	0x00000000
        /*0170*/ 	.short	0x0003
        /*0172*/ 	.short	0x0018
        /*0174*/ 	.byte	0x00, 0xf4, 0x21, 0x00


	//----- nvinfo : EIATTR_KPARAM_INFO
	.align		4
.L_63:
        /*0178*/ 	.byte	0x04, 0x17
        /*017a*/ 	.short	(.L_65 - .L_64)
.L_64:
        /*017c*/ 	.word	0x00000000
        /*0180*/ 	.short	0x0002
        /*0182*/ 	.short	0x0010
        /*0184*/ 	.byte	0x00, 0xf4, 0x21, 0x00


	//----- nvinfo : EIATTR_KPARAM_INFO
	.align		4
.L_65:
        /*0188*/ 	.byte	0x04, 0x17
        /*018a*/ 	.short	(.L_67 - .L_66)
.L_66:
        /*018c*/ 	.word	0x00000000
        /*0190*/ 	.short	0x0001
        /*0192*/ 	.short	0x0008
        /*0194*/ 	.byte	0x00, 0xf4, 0x21, 0x00


	//----- nvinfo : EIATTR_KPARAM_INFO
	.align		4
.L_67:
        /*0198*/ 	.byte	0x04, 0x17
        /*019a*/ 	.short	(.L_69 - .L_68)
.L_68:
        /*019c*/ 	.word	0x00000000
        /*01a0*/ 	.short	0x0000
        /*01a2*/ 	.short	0x0000
        /*01a4*/ 	.byte	0x00, 0xf4, 0x21, 0x00


	//----- nvinfo : EIATTR_AT_ENTRY_FRAGMENTS
	.align		4
.L_69:
        /*01a8*/ 	.byte	0x04, 0x4f
        /*01aa*/ 	.short	(.L_71 - .L_70)


	//   ....[0]....
.L_70:
        /*01ac*/ 	.word	0x00000004


	//----- nvinfo : EIATTR_RESERVED_SMEM_USED
	.align		4
.L_71:
        /*01b0*/ 	.byte	0x01, 0x41
	.zero		2


	//----- nvinfo : EIATTR_SPARSE_MMA_MASK
	.align		4
        /*01b4*/ 	.byte	0x03, 0x50
        /*01b6*/ 	.short	0x0000


	//----- nvinfo : EIATTR_TCGEN05_1CTA_USED
	.align		4
        /*01b8*/ 	.byte	0x01, 0x51
	.zero		2


	//----- nvinfo : EIATTR_MAXREG_COUNT
	.align		4
        /*01bc*/ 	.byte	0x03, 0x1b
        /*01be*/ 	.short	0x00ff


	//----- nvinfo : EIATTR_NUM_BARRIERS
	.align		4
        /*01c0*/ 	.byte	0x02, 0x4c
        /*01c2*/ 	.byte	0x01
	.zero		1


	//----- nvinfo : EIATTR_INT_WARP_WIDE_INSTR_OFFSETS
	.align		4
        /*01c4*/ 	.byte	0x04, 0x31
        /*01c6*/ 	.short	(.L_73 - .L_72)


	//   ....[0]....
.L_72:
        /*01c8*/ 	.word	0x00000830


	//   ....[1]....
        /*01cc*/ 	.word	0x000008d0


	//   ....[2]....
        /*01d0*/ 	.word	0x000009b0


	//   ....[3]....
        /*01d4*/ 	.word	0x00000a10


	//   ....[4]....
        /*01d8*/ 	.word	0x00001860


	//   ....[5]....
        /*01dc*/ 	.word	0x00002ce0


	//   ....[6]....
        /*01e0*/ 	.word	0x00002d30


	//----- nvinfo : EIATTR_COOP_GROUP_MASK_REGIDS
	.align		4
.L_73:
        /*01e4*/ 	.byte	0x04, 0x29
        /*01e6*/ 	.short	(.L_75 - .L_74)


	//   ....[0]....
.L_74:
        /*01e8*/ 	.word	0xffffffff


	//   ....[1]....
        /*01ec*/ 	.word	0xffffffff


	//   ....[2]....
        /*01f0*/ 	.word	0xffffffff


	//   ....[3]....
        /*01f4*/ 	.word	0xffffffff


	//   ....[4]....
        /*01f8*/ 	.word	0xffffffff


	//   ....[5]....
        /*01fc*/ 	.word	0xffffffff


	//   ....[6]....
        /*0200*/ 	.word	0xffffffff


	//   ....[7]....
        /*0204*/ 	.word	0xffffffff


	//   ....[8]....
        /*0208*/ 	.word	0xffffffff


	//   ....[9]....
        /*020c*/ 	.word	0xffffffff


	//   ....[10]....
        /*0210*/ 	.word	0xffffffff


	//   ....[11]....
        /*0214*/ 	.word	0xffffffff


	//----- nvinfo : EIATTR_COOP_GROUP_INSTR_OFFSETS
	.align		4
.L_75:
        /*0218*/ 	.byte	0x04, 0x28
        /*021a*/ 	.short	(.L_77 - .L_76)


	//   ....[0]....
.L_76:
        /*021c*/ 	.word	0x00000050


	//   ....[1]....
        /*0220*/ 	.word	0x00000300


	//   ....[2]....
        /*0224*/ 	.word	0x00000e30


	//   ....[3]....
        /*0228*/ 	.word	0x00000fd0


	//   ....[4]....
        /*022c*/ 	.word	0x00001240


	//   ....[5]....
        /*0230*/ 	.word	0x00001290


	//   ....[6]....
        /*0234*/ 	.word	0x00001b20


	//   ....[7]....
        /*0238*/ 	.word	0x00001b70


	//   ....[8]....
        /*023c*/ 	.word	0x00001dc0


	//   ....[9]....
        /*0240*/ 	.word	0x00001e20


	//   ....[10]....
        /*0244*/ 	.word	0x00002b80


	//   ....[11]....
        /*0248*/ 	.word	0x00002de0


	//----- nvinfo : EIATTR_VRC_CTA_INIT_COUNT
	.align		4
.L_77:
        /*024c*/ 	.byte	0x02, 0x4a
        /*024e*/ 	.byte	0x80
	.zero		1


	//----- nvinfo : EIATTR_MBARRIER_INSTR_OFFSETS
	.align		4
        /*0250*/ 	.byte	0x04, 0x39
        /*0252*/ 	.short	(.L_79 - .L_78)


	//   ....[0]....
.L_78:
        /*0254*/ 	.word	0x00000960
        /*0258*/ 	.word	0x000000ff
        /*025c*/ 	.word	0x00000000
        /*0260*/ 	.short	0x0100
        /*0262*/ 	.byte	0x0f
	.zero		1


	//   ....[1]....
        /*0264*/ 	.word	0x00000ab0
        /*0268*/ 	.word	0x000000ff
        /*026c*/ 	.word	0x00001408
        /*0270*/ 	.short	0x0100
        /*0272*/ 	.byte	0x0d
	.zero		1


	//   ....[2]....
        /*0274*/ 	.word	0x00000b10
        /*0278*/ 	.word	0x000000ff
        /*027c*/ 	.word	0x00000c00
        /*0280*/ 	.short	0x0100
        /*0282*/ 	.byte	0x0d
	.zero		1


	//   ....[3]....
        /*0284*/ 	.word	0x00000c40
        /*0288*/ 	.word	0x000000ff
        /*028c*/ 	.word	0x00000c00
        /*0290*/ 	.short	0x010a
        /*0292*/ 	.byte	0x0d
	.zero		1


	//   ....[4]....
        /*0294*/ 	.word	0x00000cd0
        /*0298*/ 	.word	0x000000ff
        /*029c*/ 	.word	0x00000c00
        /*02a0*/ 	.short	0x0108
        /*02a2*/ 	.byte	0x0d
	.zero		1


	//   ....[5]....
        /*02a4*/ 	.word	0x000018f0
        /*02a8*/ 	.word	0x000000ff
        /*02ac*/ 	.word	0x00001410
        /*02b0*/ 	.short	0x0100
        /*02b2*/ 	.byte	0x0d
	.zero		1


	//   ....[6]....
        /*02b4*/ 	.word	0x000019e0
        /*02b8*/ 	.word	0x000000ff
        /*02bc*/ 	.word	0x00001410
        /*02c0*/ 	.short	0x010a
        /*02c2*/ 	.byte	0x0d
	.zero		1


	//   ....[7]....
        /*02c4*/ 	.word	0x00001a40
        /*02c8*/ 	.word	0x000000ff
        /*02cc*/ 	.word	0x00001410
        /*02d0*/ 	.short	0x0108
        /*02d2*/ 	.byte	0x0d
	.zero		1


	//   ....[8]....
        /*02d4*/ 	.word	0x00001e70
        /*02d8*/ 	.word	0x000000ff
        /*02dc*/ 	.word	0x00000000
        /*02e0*/ 	.short	0x010a
        /*02e2*/ 	.byte	0x0f
	.zero		1


	//   ....[9]....
        /*02e4*/ 	.word	0x00002360
        /*02e8*/ 	.word	0x000000ff
        /*02ec*/ 	.word	0x00000000
        /*02f0*/ 	.short	0x010a
        /*02f2*/ 	.byte	0x0f
	.zero		1


	//   ....[10]....
        /*02f4*/ 	.word	0x000024c0
        /*02f8*/ 	.word	0x000000ff
        /*02fc*/ 	.word	0x00001400
        /*0300*/ 	.short	0x0108
        /*0302*/ 	.byte	0x0d
	.zero		1


	//   ....[11]....
        /*0304*/ 	.word	0x00002640
        /*0308*/ 	.word	0x000000ff
        /*030c*/ 	.word	0x00001408
        /*0310*/ 	.short	0x0108
        /*0312*/ 	.byte	0x0d
	.zero		1


	//   ....[12]....
        /*0314*/ 	.word	0x00002e00
        /*0318*/ 	.word	0x000000ff
        /*031c*/ 	.word	0x00000c00
        /*0320*/ 	.short	0x010a
        /*0322*/ 	.byte	0x0d
	.zero		1


	//   ....[13]....
        /*0324*/ 	.word	0x00002e30
        /*0328*/ 	.word	0x000000ff
        /*032c*/ 	.word	0x00001410
        /*0330*/ 	.short	0x010a
        /*0332*/ 	.byte	0x0d
	.zero		1


	//   ....[14]....
        /*0334*/ 	.word	0x00002e60
        /*0338*/ 	.word	0x000000ff
        /*033c*/ 	.word	0x00000000
        /*0340*/ 	.short	0x010a
        /*0342*/ 	.byte	0x0f
	.zero		1


	//   ....[15]....
        /*0344*/ 	.word	0x00002e90
        /*0348*/ 	.word	0x000000ff
        /*034c*/ 	.word	0x00000000
        /*0350*/ 	.short	0x010a
        /*0352*/ 	.byte	0x0f
	.zero		1


	//----- nvinfo : EIATTR_NUM_MBARRIERS
	.align		4
.L_79:
        /*0354*/ 	.byte	0x03, 0x38
        /*0356*/ 	.short	0xffff


	//----- nvinfo : EIATTR_EXIT_INSTR_OFFSETS
	.align		4
        /*0358*/ 	.byte	0x04, 0x1c
        /*035a*/ 	.short	(.L_81 - .L_80)


	//   ....[0]....
.L_80:
        /*035c*/ 	.word	0x00002df0


	//----- nvinfo : EIATTR_REQNTID
	.align		4
.L_81:
        /*0360*/ 	.byte	0x04, 0x10
        /*0362*/ 	.short	(.L_83 - .L_82)
.L_82:
        /*0364*/ 	.word	0x00000100
        /*0368*/ 	.word	0x00000001
        /*036c*/ 	.word	0x00000001


	//----- nvinfo : EIATTR_CRS_STACK_SIZE
	.align		4
.L_83:
        /*0370*/ 	.byte	0x04, 0x1e
        /*0372*/ 	.short	(.L_85 - .L_84)
.L_84:
        /*0374*/ 	.word	0x00000000


	//----- nvinfo : EIATTR_CBANK_PARAM_SIZE
	.align		4
.L_85:
        /*0378*/ 	.byte	0x03, 0x19
        /*037a*/ 	.short	0x0088


	//----- nvinfo : EIATTR_PARAM_CBANK
	.align		4
        /*037c*/ 	.byte	0x04, 0x0a
        /*037e*/ 	.short	(.L_87 - .L_86)
	.align		4
.L_86:
        /*0380*/ 	.word	index@(.nv.constant0.attn_fwd)
        /*0384*/ 	.short	0x0380
        /*0386*/ 	.short	0x0088


	//----- nvinfo : EIATTR_SW_WAR
	.align		4
.L_87:
        /*0388*/ 	.byte	0x04, 0x36
        /*038a*/ 	.short	(.L_89 - .L_88)
.L_88:
        /*038c*/ 	.word	0x00000008
.L_89:


//--------------------- .nv.compat                --------------------------
	.section	.nv.compat,"",@"SHT_CUDA_COMPAT_INFO"
	.align	4
        /*0000*/ 	.byte	0x02, 0x02, 0x02, 0x00, 0x02, 0x05, 0x05, 0x00, 0x02, 0x03, 0x00, 0x00, 0x02, 0x06, 0x01, 0x00


//--------------------- .nv.callgraph             --------------------------
	.section	.nv.callgraph,"",@"SHT_CUDA_CALLGRAPH"
	.align	4
	.sectionentsize	8
	.align		4
        /*0000*/ 	.word	0x00000000
	.align		4
        /*0004*/ 	.word	0xffffffff
	.align		4
        /*0008*/ 	.word	0x00000000
	.align		4
        /*000c*/ 	.word	0xfffffffe
	.align		4
        /*0010*/ 	.word	0x00000000
	.align		4
        /*0014*/ 	.word	0xfffffffd
	.align		4
        /*0018*/ 	.word	0x00000000
	.align		4
        /*001c*/ 	.word	0xfffffffc


//--------------------- .nv.constant4             --------------------------
	.section	.nv.constant4,"a",@progbits
	.align	8
	.align		8
.nv.constant4:
        /*0000*/ 	.dword	_$_str


//--------------------- .text.attn_fwd            --------------------------
	.section	.text.attn_fwd,"ax",@progbits
	.align	128
        .global         attn_fwd
        .type           attn_fwd,@function
        .size           attn_fwd,(.L_x_28 - attn_fwd)
        .other          attn_fwd,@"STO_CUDA_ENTRY STV_DEFAULT"
attn_fwd:
.text.attn_fwd:
[----:B------:R-:W0:Y:S01]  /*0000*/  LDC R1, c[0x0][0x37c] ;  /* 0x0000df00ff017b82 */ /* 0x000e220000000800 */
[----:B------:R-:W1:Y:S02]  /*0010*/  S2R R0, SR_TID.X ;  /* 0x0000000000007919 */ /* 0x000e640000002100 */
[----:B-1----:R-:W-:-:S13]  /*0020*/  ISETP.GE.U32.AND P1, PT, R0, 0x20, PT ;  /* 0x000000200000780c */ /* 0x002fda0003f26070 */
[----:B------:R-:W-:Y:S05]  /*0030*/  @P1 BRA `(.L_x_0) ;  /* 0x0000000000b41947 */ /* 0x000fea0003800000 */
[----:B------:R-:W1:Y:S01]  /*0040*/  S2UR UR6, SR_CgaCtaId ;  /* 0x00000000000679c3 */ /* 0x000e620000008800 */
[----:B------:R-:W-:Y:S01]  /*0050*/  NOP ;  /* 0x0000000000007918 */ /* 0x000fe20000000000 */
[----:B------:R-:W-:Y:S02]  /*0060*/  UMOV UR4, 0x40 ;  /* 0x0000004000047882 */ /* 0x000fe40000000000 */
[----:B-1----:R-:W-:-:S09]  /*0070*/  ULEA UR4, UR6, UR4, 0x18 ;  /* 0x0000000406047291 */ /* 0x002fd2000f8ec0ff */
[----:B------:R-:W1:Y:S01]  /*0080*/  LDS.U8 R2, [UR4] ;  /* 0x00000004ff027984 */ /* 0x000e620008000000 */
[----:B------:R-:W-:Y:S02]  /*0090*/  UMOV UR4, 0x400 ;  /* 0x0000040000047882 */ /* 0x000fe40000000000 */
[----:B------:R-:W-:Y:S01]  /*00a0*/  ULEA UR4, UR6, UR4, 0x18 ;  /* 0x0000000406047291 */ /* 0x000fe2000f8ec0ff */
[----:B-1----:R-:W-:-:S13]  /*00b0*/  ISETP.NE.AND P0, PT, R2, RZ, PT ;  /* 0x000000ff0200720c */ /* 0x002fda0003f05270 */
[----:B------:R-:W-:Y:S05]  /*00c0*/  @P0 BRA `(.L_x_1) ;  /* 0x0000000000780947 */ /* 0x000fea0003800000 */
[----:B------:R-:W-:-:S13]  /*00d0*/  ELECT P0, URZ, PT ;  /* 0x0000000000ff782f */ /* 0x000fda0003800000 */
[----:B------:R-:W-:Y:S05]  /*00e0*/  @!P0 BRA `(.L_x_2) ;  /* 0x0000000000808947 */ /* 0x000fea0003800000 */
[----:B------:R-:W-:Y:S01]  /*00f0*/  UMOV UR5, 0x1 ;  /* 0x0000000100057882 */ /* 0x000fe20000000000 */
[----:B------:R-:W-:-:S04]  /*0100*/  IMAD.MOV.U32 R5, RZ, RZ, 0x1 ;  /* 0x00000001ff057424 */ /* 0x000fc800078e00ff */
[----:B------:R-:W-:Y:S04]  /*0110*/  DEPBAR.LE SB1, 0x36 ;  /* 0x00009d800000791a */ /* 0x000fe80000000000 */
[----:B------:R-:W1:Y:S02]  /*0120*/  UTCATOMSWS.FIND_AND_SET.ALIGN UP0, UR5, UR5 ;  /* 0x00000005000575e3 */ /* 0x000e640008000800 */
[----:B-1----:R-:W-:-:S04]  /*0130*/  PLOP3.LUT P0, PT, PT, PT, UP0, 0x80, 0x8 ;  /* 0x000000000008781c */ /* 0x002fc80003f0f008 */
[----:B------:R-:W-:-:S04]  /*0140*/  SEL R2, RZ, 0xffffffff, !P0 ;  /* 0xffffffffff027807 */ /* 0x000fc80004000000 */
[----:B------:R-:W-:Y:S01]  /*0150*/  ISETP.NE.AND P0, PT, R2, RZ, PT ;  /* 0x000000ff0200720c */ /* 0x000fe20003f05270 */
[----:B------:R-:W-:-:S12]  /*0160*/  IMAD.U32 R2, RZ, RZ, UR5 ;  /* 0x00000005ff027e24 */ /* 0x000fd8000f8e00ff */
[----:B------:R-:W-:Y:S05]  /*0170*/  @P0 BRA `(.L_x_3) ;  /* 0x0000000000240947 */ /* 0x000fea0003800000 */
.L_x_4:
[----:B------:R-:W-:Y:S05]  /*0180*/  NANOSLEEP 0x64 ;  /* 0x000000640000795d */ /* 0x000fea0003800000 */
[----:B------:R-:W-:-:S05]  /*0190*/  UMOV UR5, 0x1 ;  /* 0x0000000100057882 */ /* 0x000fca0000000000 */
[----:B------:R-:W-:Y:S04]  /*01a0*/  DEPBAR.LE SB1, 0x36 ;  /* 0x00009d800000791a */ /* 0x000fe80000000000 */
[----:B------:R-:W1:Y:S02]  /*01b0*/  UTCATOMSWS.FIND_AND_SET.ALIGN UP0, UR5, UR5 ;  /* 0x00000005000575e3 */ /* 0x000e640008000800 */
[----:B-1----:R-:W-:-:S04]  /*01c0*/  PLOP3.LUT P0, PT, PT, PT, UP0, 0x80, 0x8 ;  /* 0x000000000008781c */ /* 0x002fc80003f0f008 */
[----:B------:R-:W-:-:S04]  /*01d0*/  SEL R2, RZ, 0xffffffff, !P0 ;  /* 0xffffffffff027807 */ /* 0x000fc80004000000 */
[----:B------:R-:W-:Y:S01]  /*01e0*/  ISETP.NE.AND P0, PT, R2, RZ, PT ;  /* 0x000000ff0200720c */ /* 0x000fe20003f05270 */
[----:B------:R-:W-:-:S12]  /*01f0*/  IMAD.U32 R2, RZ, RZ, UR5 ;  /* 0x00000005ff027e24 */ /* 0x000fd8000f8e00ff */
[----:B------:R-:W-:Y:S05]  /*0200*/  @!P0 BRA `(.L_x_4) ;  /* 0xfffffffc00dc8947 */ /* 0x000fea000383ffff */
.L_x_3:
[C---:B------:R-:W-:Y:S01]  /*0210*/  VIADD R4, R2.reuse, 0x10 ;  /* 0x0000001002047836 */ /* 0x040fe20000000000 */
[----:B------:R-:W-:Y:S01]  /*0220*/  UMOV UR5, 0x50 ;  /* 0x0000005000057882 */ /* 0x000fe20000000000 */
[C---:B------:R-:W-:Y:S01]  /*0230*/  SHF.L.U32 R3, R5.reuse, R2, RZ ;  /* 0x0000000205037219 */ /* 0x040fe200000006ff */
[----:B------:R-:W-:Y:S01]  /*0240*/  ULEA UR5, UR6, UR5, 0x18 ;  /* 0x0000000506057291 */ /* 0x000fe2000f8ec0ff */
[----:B------:R-:W-:Y:S01]  /*0250*/  IMAD.SHL.U32 R2, R2, 0x20, RZ ;  /* 0x0000002002027824 */ /* 0x000fe200078e00ff */
[----:B------:R-:W-:-:S04]  /*0260*/  SHF.L.U32 R4, R5, R4, RZ ;  /* 0x0000000405047219 */ /* 0x000fc800000006ff */
[----:B------:R-:W-:-:S05]  /*0270*/  LOP3.LUT R3, R4, R3, RZ, 0xfc, !PT ;  /* 0x0000000304037212 */ /* 0x000fca00078efcff */
[----:B------:R1:W-:Y:S04]  /*0280*/  ATOMS.OR RZ, [UR5], R3 ;  /* 0x00000003ffff798c */ /* 0x0003e8000b000005 */
[----:B------:R1:W-:Y:S01]  /*0290*/  STS [UR4], R2 ;  /* 0x00000002ff007988 */ /* 0x0003e20008000804 */
[----:B------:R-:W-:Y:S05]  /*02a0*/  BRA `(.L_x_2) ;  /* 0x0000000000107947 */ /* 0x000fea0003800000 */
.L_x_1:
[----:B------:R-:W-:-:S05]  /*02b0*/  MOV R2, 0xffffffff ;  /* 0xffffffff00027802 */ /* 0x000fca0000000f00 */
[----:B------:R1:W-:Y:S02]  /*02c0*/  STS [UR4], R2 ;  /* 0x00000002ff007988 */ /* 0x0003e40008000804 */
[----:B-1----:R-:W-:-:S07]  /*02d0*/  MOV R2, 0x2f0 ;  /* 0x000002f000027802 */ /* 0x002fce0000000f00 */
[----:B0-----:R-:W-:Y:S05]  /*02e0*/  CALL.REL.NOINC `($__internal_1_$__cuda_sm10x_tcgen05_guardrail_trap_phase_invalid_during_alloc) ;  /* 0x0000002c00007944 */ /* 0x001fea0003c00000 */
.L_x_2:
[----:B------:R-:W-:Y:S05]  /*02f0*/  WARPSYNC.ALL ;  /* 0x0000000000007948 */ /* 0x000fea0003800000 */
[----:B------:R-:W-:Y:S01]  /*0300*/  NOP ;  /* 0x0000000000007918 */ /* 0x000fe20000000000 */
.L_x_0:
[----:B-1----:R-:W1:Y:S01]  /*0310*/  S2R R3, SR_CTAID.X ;  /* 0x0000000000037919 */ /* 0x002e620000002500 */
[----:B------:R-:W2:Y:S01]  /*0320*/  S2UR UR9, SR_CTAID.Y ;  /* 0x00000000000979c3 */ /* 0x000ea20000002600 */
[----:B------:R-:W2:Y:S01]  /*0330*/  LDCU.64 UR4, c[0x0][0x3b0] ;  /* 0x00007600ff0477ac */ /* 0x000ea20008000a00 */
[----:B------:R-:W-:Y:S02]  /*0340*/  LOP3.LUT R2, R0, 0x3f, RZ, 0xc0, !PT ;  /* 0x0000003f00027812 */ /* 0x000fe400078ec0ff */
[----:B------:R-:W-:Y:S01]  /*0350*/  SHF.R.U32.HI R4, RZ, 0x6, R0 ;  /* 0x00000006ff047819 */ /* 0x000fe20000011600 */
[----:B------:R-:W-:Y:S01]  /*0360*/  UMOV UR13, 0x400 ;  /* 0x00000400000d7882 */ /* 0x000fe20000000000 */
[----:B------:R-:W3:Y:S02]  /*0370*/  LDCU.64 UR26, c[0x0][0x358] ;  /* 0x00006b00ff1a77ac */ /* 0x000ee40008000a00 */
[----:B------:R-:W4:Y:S01]  /*0380*/  LDC R6, c[0x0][0x3b8] ;  /* 0x0000ee00ff067b82 */ /* 0x000f220000000800 */
[----:B------:R-:W-:Y:S01]  /*0390*/  SGXT.U32 R4, R4, 0x2 ;  /* 0x000000020404781a */ /* 0x000fe20000000000 */
[----:B------:R-:W0:Y:S06]  /*03a0*/  LDCU UR17, c[0x0][0x3f0] ;  /* 0x00007e00ff1177ac */ /* 0x000e2c0008000800 */
[----:B------:R-:W0:Y:S08]  /*03b0*/  S2UR UR7, SR_CgaCtaId ;  /* 0x00000000000779c3 */ /* 0x000e300000008800 */
[----:B------:R-:W3:Y:S01]  /*03c0*/  LDC.64 R10, c[0x0][0x380] ;  /* 0x0000e000ff0a7b82 */ /* 0x000ee20000000a00 */
[----:B--2---:R-:W-:-:S04]  /*03d0*/  UIMAD UR4, UR9, UR4, URZ ;  /* 0x00000004090472a4 */ /* 0x004fc8000f8e02ff */
[----:B------:R-:W-:Y:S01]  /*03e0*/  USHF.L.U32 UR6, UR4, 0x1, URZ ;  /* 0x0000000104067899 */ /* 0x000fe200080006ff */
[----:B-1----:R-:W-:Y:S02]  /*03f0*/  IMAD R2, R3, 0x40, R2 ;  /* 0x0000004003027824 */ /* 0x002fe400078e0202 */
[----:B------:R-:W1:Y:S01]  /*0400*/  LDC.64 R16, c[0x0][0x3c0] ;  /* 0x0000f000ff107b82 */ /* 0x000e620000000a00 */
[----:B----4-:R-:W-:Y:S02]  /*0410*/  IMAD R7, R4, R6, RZ ;  /* 0x0000000604077224 */ /* 0x010fe400078e02ff */
[----:B------:R-:W-:Y:S01]  /*0420*/  IMAD R3, R2, UR5, RZ ;  /* 0x0000000502037c24 */ /* 0x000fe2000f8e02ff */
[----:B------:R-:W-:Y:S01]  /*0430*/  UIMAD.WIDE UR4, UR4, 0x2, URZ ;  /* 0x00000002040478a5 */ /* 0x000fe2000f8e02ff */
[----:B------:R-:W-:Y:S02]  /*0440*/  IMAD R8, R6, 0x4, R7 ;  /* 0x0000000406087824 */ /* 0x000fe400078e0207 */
[C---:B------:R-:W-:Y:S01]  /*0450*/  IMAD.SHL.U32 R5, R3.reuse, 0x2, RZ ;  /* 0x0000000203057824 */ /* 0x040fe200078e00ff */
[----:B0-----:R-:W-:Y:S01]  /*0460*/  ULEA UR13, UR7, UR13, 0x18 ;  /* 0x0000000d070d7291 */ /* 0x001fe2000f8ec0ff */
[----:B------:R-:W-:Y:S01]  /*0470*/  BAR.SYNC.DEFER_BLOCKING 0x0 ;  /* 0x0000000000007b1d */ /* 0x000fe20000010000 */
[----:B------:R-:W-:-:S04]  /*0480*/  IMAD.HI R4, R3, 0x2, RZ ;  /* 0x0000000203047827 */ /* 0x000fc800078e02ff */
[----:B------:R-:W-:Y:S01]  /*0490*/  IMAD R3, R6, 0x4, R8 ;  /* 0x0000000406037824 */ /* 0x000fe200078e0208 */
[----:B------:R-:W0:Y:S01]  /*04a0*/  LDCU UR4, c[0x0][0x3c8] ;  /* 0x00007900ff0477ac */ /* 0x000e220008000800 */
[----:B---3--:R-:W-:-:S04]  /*04b0*/  IADD3 R5, P0, P2, R5, UR6, R10 ;  /* 0x0000000605057c10 */ /* 0x008fc8000fa1e00a */
[----:B------:R-:W-:Y:S02]  /*04c0*/  IADD3.X R9, PT, PT, R4, UR5, R11, P0, P2 ;  /* 0x0000000504097c10 */ /* 0x000fe400087e440b */
[----:B------:R-:W-:Y:S02]  /*04d0*/  LEA R4, R6, R3, 0x2 ;  /* 0x0000000306047211 */ /* 0x000fe400078e10ff */
[-C--:B------:R-:W-:Y:S02]  /*04e0*/  LEA R10, P0, R7, R5.reuse, 0x1 ;  /* 0x00000005070a7211 */ /* 0x080fe400078008ff */
[-C--:B------:R-:W-:Y:S02]  /*04f0*/  LEA R6, P3, R3, R5.reuse, 0x1 ;  /* 0x0000000503067211 */ /* 0x080fe400078608ff */
[-C--:B------:R-:W-:Y:S02]  /*0500*/  LEA R14, P2, R8, R5.reuse, 0x1 ;  /* 0x00000005080e7211 */ /* 0x080fe400078408ff */
[----:B------:R-:W-:-:S02]  /*0510*/  LEA R18, P4, R4, R5, 0x1 ;  /* 0x0000000504127211 */ /* 0x000fc400078808ff */
[-C--:B------:R-:W-:Y:S01]  /*0520*/  LEA.HI.X.SX32 R11, R7, R9.reuse, 0x1, P0 ;  /* 0x00000009070b7211 */ /* 0x080fe200000f0eff */
[----:B------:R-:W2:Y:S01]  /*0530*/  LDS R20, [UR13] ;  /* 0x0000000dff147984 */ /* 0x000ea20008000800 */
[-C--:B------:R-:W-:Y:S02]  /*0540*/  LEA.HI.X.SX32 R7, R3, R9.reuse, 0x1, P3 ;  /* 0x0000000903077211 */ /* 0x080fe400018f0eff */
[-C--:B------:R-:W-:Y:S01]  /*0550*/  LEA.HI.X.SX32 R15, R8, R9.reuse, 0x1, P2 ;  /* 0x00000009080f7211 */ /* 0x080fe200010f0eff */
[----:B------:R-:W-:Y:S01]  /*0560*/  BAR.SYNC.DEFER_BLOCKING 0x0 ;  /* 0x0000000000007b1d */ /* 0x000fe20000010000 */
[----:B------:R-:W-:-:S07]  /*0570*/  LEA.HI.X.SX32 R19, R4, R9, 0x1, P4 ;  /* 0x0000000904137211 */ /* 0x000fce00020f0eff */
[----:B------:R-:W3:Y:S01]  /*0580*/  LDC.64 R8, c[0x0][0x388] ;  /* 0x0000e200ff087b82 */ /* 0x000ee20000000a00 */
[----:B------:R-:W-:Y:S01]  /*0590*/  LOP3.LUT R13, R0, 0xf, RZ, 0xc0, !PT ;  /* 0x0000000f000d7812 */ /* 0x000fe200078ec0ff */
[----:B-1----:R-:W-:Y:S01]  /*05a0*/  IMAD R16, R16, UR9, RZ ;  /* 0x0000000910107c24 */ /* 0x002fe2000f8e02ff */
[----:B------:R-:W-:-:S03]  /*05b0*/  SHF.R.U32.HI R3, RZ, 0x5, R0 ;  /* 0x00000005ff037819 */ /* 0x000fc60000011600 */
[----:B0-----:R-:W-:Y:S01]  /*05c0*/  IMAD R12, R13, UR4, RZ ;  /* 0x000000040d0c7c24 */ /* 0x001fe2000f8e02ff */
[----:B------:R-:W-:Y:S01]  /*05d0*/  R2UR UR22, R3 ;  /* 0x00000000031672ca */ /* 0x000fe200000e0000 */
[----:B------:R-:W-:Y:S01]  /*05e0*/  IMAD.SHL.U32 R3, R16, 0x2, RZ ;  /* 0x0000000210037824 */ /* 0x000fe200078e00ff */
[----:B------:R0:W5:Y:S04]  /*05f0*/  LDG.E.U16 R6, desc[UR26][R6.64] ;  /* 0x0000001a06067981 */ /* 0x000168000c1e1500 */
[----:B------:R1:W5:Y:S04]  /*0600*/  LDG.E.U16 R4, desc[UR26][R10.64] ;  /* 0x0000001a0a047981 */ /* 0x000368000c1e1500 */
[----:B------:R4:W5:Y:S01]  /*0610*/  LDG.E.U16 R5, desc[UR26][R14.64] ;  /* 0x0000001a0e057981 */ /* 0x000962000c1e1500 */
[----:B0-----:R-:W-:-:S03]  /*0620*/  IMAD.SHL.U32 R7, R12, 0x2, RZ ;  /* 0x000000020c077824 */ /* 0x001fc600078e00ff */
[----:B------:R4:W5:Y:S01]  /*0630*/  LDG.E.U16 R18, desc[UR26][R18.64] ;  /* 0x0000001a12127981 */ /* 0x000962000c1e1500 */
[----:B-1----:R-:W-:Y:S02]  /*0640*/  SHF.R.U32.HI R10, RZ, 0x4, R0 ;  /* 0x00000004ff0a7819 */ /* 0x002fe40000011600 */
[----:B---3--:R-:W-:Y:S02]  /*0650*/  IADD3 R28, P0, P2, R7, R8, R3 ;  /* 0x00000008071c7210 */ /* 0x008fe40007a1e003 */
[----:B------:R-:W-:Y:S01]  /*0660*/  SGXT.U32 R8, R10, 0x4 ;  /* 0x000000040a08781a */ /* 0x000fe20000000000 */
[----:B------:R-:W-:-:S04]  /*0670*/  IMAD.HI R12, R12, 0x2, RZ ;  /* 0x000000020c0c7827 */ /* 0x000fc800078e02ff */
[----:B------:R-:W-:Y:S02]  /*0680*/  IMAD R8, R8, R17, RZ ;  /* 0x0000001108087224 */ /* 0x000fe400078e02ff */
[----:B------:R-:W-:Y:S01]  /*0690*/  IMAD.HI R16, R16, 0x2, RZ ;  /* 0x0000000210107827 */ /* 0x000fe200078e02ff */
[----:B------:R-:W-:Y:S01]  /*06a0*/  LOP3.LUT R3, R0, 0xc0, RZ, 0xc0, !PT ;  /* 0x000000c000037812 */ /* 0x000fe200078ec0ff */
[----:B------:R-:W-:Y:S02]  /*06b0*/  USHF.L.U32 UR4, UR22, 0x15, URZ ;  /* 0x0000001516047899 */ /* 0x000fe400080006ff */
[----:B------:R-:W-:Y:S01]  /*06c0*/  IMAD R7, R17, 0x10, R8 ;  /* 0x0000001011077824 */ /* 0x000fe200078e0208 */
[----:B------:R-:W-:Y:S01]  /*06d0*/  IADD3.X R9, PT, PT, R12, R9, R16, P0, P2 ;  /* 0x000000090c097210 */ /* 0x000fe200007e4410 */
[----:B------:R-:W-:Y:S01]  /*06e0*/  IMAD.SHL.U32 R12, R0, 0x2, RZ ;  /* 0x00000002000c7824 */ /* 0x000fe200078e00ff */
[-C--:B------:R-:W-:Y:S01]  /*06f0*/  LEA R30, P0, R8, R28.reuse, 0x1 ;  /* 0x0000001c081e7211 */ /* 0x080fe200078008ff */
[----:B------:R-:W-:Y:S01]  /*0700*/  ULOP3.LUT UR16, UR22, 0x4, URZ, 0xc0, !UPT ;  /* 0x0000000416107892 */ /* 0x000fe2000f8ec0ff */
[----:B------:R-:W-:Y:S01]  /*0710*/  LEA R28, P3, R7, R28, 0x1 ;  /* 0x0000001c071c7211 */ /* 0x000fe200078608ff */
[----:B------:R-:W-:Y:S01]  /*0720*/  ULOP3.LUT UR6, UR4, 0x600000, URZ, 0xc0, !UPT ;  /* 0x0060000004067892 */ /* 0x000fe2000f8ec0ff */
[----:B------:R-:W-:-:S02]  /*0730*/  SHF.R.U32.HI R3, RZ, 0x2, R3 ;  /* 0x00000002ff037819 */ /* 0x000fc40000011603 */
[----:B--2---:R-:W-:Y:S02]  /*0740*/  R2UR UR12, R20 ;  /* 0x00000000140c72ca */ /* 0x004fe400000e0000 */
[----:B------:R-:W-:Y:S02]  /*0750*/  LOP3.LUT P2, RZ, R0, 0xff, RZ, 0xc0, !PT ;  /* 0x000000ff00ff7812 */ /* 0x000fe4000784c0ff */
[-C--:B------:R-:W-:Y:S02]  /*0760*/  LEA.HI.X.SX32 R31, R8, R9.reuse, 0x1, P0 ;  /* 0x00000009081f7211 */ /* 0x080fe400000f0eff */
[----:B------:R-:W-:Y:S02]  /*0770*/  LEA.HI.X.SX32 R29, R7, R9, 0x1, P3 ;  /* 0x00000009071d7211 */ /* 0x000fe400018f0eff */
[----:B------:R-:W-:Y:S01]  /*0780*/  LOP3.LUT R3, R3, 0x1fe, R12, 0x78, !PT ;  /* 0x000001fe03037812 */ /* 0x000fe200078e780c */
[----:B----4-:R-:W-:Y:S06]  /*0790*/  @P1 BRA `(.L_x_5) ;  /* 0x0000000000181947 */ /* 0x010fec0003800000 */
[----:B------:R-:W-:Y:S01]  /*07a0*/  ELECT P0, URZ, PT ;  /* 0x0000000000ff782f */ /* 0x000fe20003800000 */
[----:B------:R-:W-:Y:S01]  /*07b0*/  HFMA2 R7, -RZ, RZ, 0, 5.9604644775390625e-08 ;  /* 0x00000001ff077431 */ /* 0x000fe200000001ff */
[----:B------:R-:W-:Y:S01]  /*07c0*/  UMOV UR4, 0x40 ;  /* 0x0000004000047882 */ /* 0x000fe20000000000 */
[----:B------:R-:W-:Y:S01]  /*07d0*/  UVIRTCOUNT.DEALLOC.SMPOOL 0x80 ;  /* 0x000000800000784c */ /* 0x000fe20000000000 */
[----:B------:R-:W-:-:S09]  /*07e0*/  ULEA UR4, UR7, UR4, 0x18 ;  /* 0x0000000407047291 */ /* 0x000fd2000f8ec0ff */
[----:B------:R0:W-:Y:S03]  /*07f0*/  @P0 STS.U8 [UR4], R7 ;  /* 0x00000007ff000988 */ /* 0x0001e60008000004 */
.L_x_5:
[----:B------:R-:W-:Y:S01]  /*0800*/  ULEA UR14, UR16, UR6, 0x1 ;  /* 0x00000006100e7291 */ /* 0x000fe2000f8e08ff */
[----:B0-----:R-:W-:Y:S01]  /*0810*/  LOP3.LUT R7, R3, 0x40, RZ, 0x3c, !PT ;  /* 0x0000004003077812 */ /* 0x001fe200078e3cff */
[----:B-----5:R0:W-:Y:S01]  /*0820*/  STS.U16 [R3+UR13], R4 ;  /* 0x0000000403007988 */ /* 0x0201e2000800040d */
[----:B------:R-:W-:Y:S01]  /*0830*/  VOTEU.ALL UP0, P2 ;  /* 0x0000000000ff7886 */ /* 0x000fe20001000000 */
[----:B------:R-:W-:Y:S01]  /*0840*/  UIADD3 UR14, UPT, UPT, UR12, UR14, URZ ;  /* 0x0000000e0c0e7290 */ /* 0x000fe2000fffe0ff */
[----:B------:R-:W-:Y:S01]  /*0850*/  ISETP.LT.AND P3, PT, RZ, UR17, PT ;  /* 0x00000011ff007c0c */ /* 0x000fe2000bf61270 */
[----:B------:R-:W-:Y:S01]  /*0860*/  STS.U16 [R3+UR13+0x400], R6 ;  /* 0x0004000603007988 */ /* 0x000fe2000800040d */
[----:B------:R-:W-:Y:S01]  /*0870*/  UMOV UR4, 0x1 ;  /* 0x0000000100047882 */ /* 0x000fe20000000000 */
[----:B------:R-:W-:Y:S02]  /*0880*/  UIADD3 UR15, UPT, UPT, UR13, 0x1400, URZ ;  /* 0x000014000d0f7890 */ /* 0x000fe4000fffe0ff */
[----:B------:R-:W-:-:S04]  /*0890*/  @!UP0 UIADD3 UR10, UPT, UPT, -UR4, 0x100000, URZ ;  /* 0x00100000040a8890 */ /* 0x000fc8000fffe1ff */
[----:B------:R-:W-:Y:S02]  /*08a0*/  @!UP0 USHF.L.U32 UR11, UR10, 0xb, URZ ;  /* 0x0000000b0a0b8899 */ /* 0x000fe400080006ff */
[----:B------:R-:W-:Y:S01]  /*08b0*/  @!UP0 USHF.L.U32 UR10, UR10, 0x1, URZ ;  /* 0x000000010a0a8899 */ /* 0x000fe200080006ff */
[----:B------:R1:W-:Y:S01]  /*08c0*/  STS.U16 [R7+UR13+0x200], R5 ;  /* 0x0002000507007988 */ /* 0x0003e2000800040d */
[----:B------:R-:W-:Y:S01]  /*08d0*/  VOTEU.ALL UP1, P2 ;  /* 0x0000000000ff7886 */ /* 0x000fe20001020000 */
[----:B------:R-:W-:Y:S02]  /*08e0*/  PRMT R9, RZ, 0x7610, R9 ;  /* 0x00007610ff097816 */ /* 0x000fe40000000009 */
[----:B------:R2:W-:Y:S01]  /*08f0*/  STS.U16 [R7+UR13+0x600], R18 ;  /* 0x0006001207007988 */ /* 0x0005e2000800040d */
[----:B------:R-:W-:Y:S01]  /*0900*/  PRMT R11, RZ, 0x7610, R11 ;  /* 0x00007610ff0b7816 */ /* 0x000fe2000000000b */
[----:B------:R-:W-:Y:S01]  /*0910*/  STTM.16dp32bit_t0_t15.x4 tmem[UR14], RZ ;  /* 0x000000ff000079ed */ /* 0x000fe2000890000e */
[----:B------:R-:W-:Y:S01]  /*0920*/  STTM.16dp32bit_t16_t31.x4 tmem[UR14+0x4], RZ ;  /* 0x000004ff000079ed */ /* 0x000fe2000892000e */
[----:B------:R-:W3:Y:S02]  /*0930*/  FENCE.VIEW.ASYNC.T ;  /* 0x00000000000073c6 */ /* 0x000ee40000000200 */
[----:B---3--:R-:W-:Y:S06]  /*0940*/  BAR.SYNC.DEFER_BLOCKING 0x0 ;  /* 0x0000000000007b1d */ /* 0x008fec0000010000 */
[----:B------:R-:W3:Y:S02]  /*0950*/  FENCE.VIEW.ASYNC.S ;  /* 0x00000000000073c6 */ /* 0x000ee40000000000 */
[----:B---3--:R3:W4:Y:S02]  /*0960*/  @!UP1 SYNCS.EXCH.64 URZ, [UR15], UR10 ;  /* 0x0000000a0fff95b2 */ /* 0x0087240008000100 */
[----:B----4-:R-:W-:Y:S06]  /*0970*/  BAR.SYNC.DEFER_BLOCKING 0x0 ;  /* 0x0000000000007b1d */ /* 0x010fec0000010000 */
[----:B------:R-:W4:Y:S04]  /*0980*/  @P3 LDG.E.U16 R9, desc[UR26][R30.64] ;  /* 0x0000001a1e093981 */ /* 0x000f28000c1e1500 */
[----:B------:R-:W2:Y:S01]  /*0990*/  @P3 LDG.E.U16 R11, desc[UR26][R28.64] ;  /* 0x0000001a1c0b3981 */ /* 0x000ea2000c1e1500 */
[----:B0-----:R-:W-:Y:S01]  /*09a0*/  SHF.R.S32.HI R4, RZ, 0x6, R0 ;  /* 0x00000006ff047819 */ /* 0x001fe20000011400 */
[----:B------:R-:W-:Y:S01]  /*09b0*/  VOTEU.ALL UP1, P2 ;  /* 0x0000000000ff7886 */ /* 0x000fe20001020000 */
[----:B---3--:R-:W-:-:S04]  /*09c0*/  @!UP0 UIADD3 UR10, UPT, UPT, -UR4, 0x100000, URZ ;  /* 0x00100000040a8890 */ /* 0x008fc8000fffe1ff */
[----:B------:R-:W-:Y:S02]  /*09d0*/  @!UP0 USHF.L.U32 UR11, UR10, 0xb, URZ ;  /* 0x0000000b0a0b8899 */ /* 0x000fe400080006ff */
[----:B------:R-:W-:Y:S02]  /*09e0*/  @!UP0 USHF.L.U32 UR10, UR10, 0x1, URZ ;  /* 0x000000010a0a8899 */ /* 0x000fe400080006ff */
[----:B------:R-:W-:Y:S01]  /*09f0*/  UIADD3 UR30, UPT, UPT, UR12, 0x100000, URZ ;  /* 0x001000000c1e7890 */ /* 0x000fe2000fffe0ff */
[----:B------:R-:W-:Y:S01]  /*0a00*/  SGXT R4, R4, 0x1 ;  /* 0x000000010404781a */ /* 0x000fe20000000200 */
[----:B------:R-:W-:Y:S01]  /*0a10*/  VOTEU.ALL UP2, P2 ;  /* 0x0000000000ff7886 */ /* 0x000fe20001040000 */
[----:B------:R-:W-:-:S04]  /*0a20*/  @!UP0 UIADD3 UR4, UPT, UPT, -UR4, 0x100000, URZ ;  /* 0x0010000004048890 */ /* 0x000fc8000fffe1ff */
[----:B------:R-:W-:Y:S02]  /*0a30*/  @!UP0 USHF.L.U32 UR5, UR4, 0xb, URZ ;  /* 0x0000000b04058899 */ /* 0x000fe400080006ff */
[----:B------:R-:W-:Y:S02]  /*0a40*/  @!UP0 USHF.L.U32 UR4, UR4, 0x1, URZ ;  /* 0x0000000104048899 */ /* 0x000fe400080006ff */
[----:B------:R-:W-:Y:S01]  /*0a50*/  UIADD3 UR6, UPT, UPT, UR6, UR30, URZ ;  /* 0x0000001e06067290 */ /* 0x000fe2000fffe0ff */
[----:B-1----:R-:W-:Y:S01]  /*0a60*/  LOP3.LUT R5, R4, 0x90, RZ, 0xc0, !PT ;  /* 0x0000009004057812 */ /* 0x002fe200078ec0ff */
[----:B------:R-:W-:Y:S01]  /*0a70*/  UIADD3 UR8, UPT, UPT, UR13, 0xc00, URZ ;  /* 0x00000c000d087890 */ /* 0x000fe2000fffe0ff */
[----:B------:R-:W-:Y:S01]  /*0a80*/  ISETP.EQ.U32.AND P4, PT, RZ, UR22, P3 ;  /* 0x00000016ff007c0c */ /* 0x000fe20009f82070 */
[----:B------:R-:W-:Y:S01]  /*0a90*/  ULEA UR16, UR16, UR6, 0x2 ;  /* 0x0000000610107291 */ /* 0x000fe2000f8e10ff */
[----:B------:R-:W-:Y:S01]  /*0aa0*/  LOP3.LUT R12, R5, 0x17e, R12, 0x78, !PT ;  /* 0x0000017e050c7812 */ /* 0x000fe200078e780c */
[----:B------:R0:W1:Y:S04]  /*0ab0*/  @!UP1 SYNCS.EXCH.64 URZ, [UR13+0x1408], UR10 ;  /* 0x0014080a0dff95b2 */ /* 0x0000680008000100 */
[----:B----4-:R0:W-:Y:S04]  /*0ac0*/  STS.U16 [R12+UR13+0x800], R9 ;  /* 0x000800090c007988 */ /* 0x0101e8000800040d */
[----:B--2---:R0:W-:Y:S01]  /*0ad0*/  STS.U16 [R12+UR13+0xa00], R11 ;  /* 0x000a000b0c007988 */ /* 0x0041e2000800040d */
[----:B-1----:R1:W-:Y:S06]  /*0ae0*/  MEMBAR.ALL.CTA ;  /* 0x0000000000007992 */ /* 0x0023ec0000008000 */
[----:B-1----:R-:W-:Y:S04]  /*0af0*/  FENCE.VIEW.ASYNC.S ;  /* 0x00000000000073c6 */ /* 0x002fe80000000000 */
[----:B------:R-:W1:Y:S02]  /*0b00*/  FENCE.VIEW.ASYNC.S ;  /* 0x00000000000073c6 */ /* 0x000e640000000000 */
[----:B-1----:R0:W1:Y:S02]  /*0b10*/  @!UP2 SYNCS.EXCH.64 URZ, [UR13+0xc00], UR4 ;  /* 0x000c00040dffa5b2 */ /* 0x0020640008000100 */
[----:B-1----:R-:W-:Y:S06]  /*0b20*/  BAR.SYNC.DEFER_BLOCKING 0x0 ;  /* 0x0000000000007b1d */ /* 0x002fec0000010000 */
[----:B0-----:R-:W-:Y:S05]  /*0b30*/  @!P4 BRA `(.L_x_6) ;  /* 0x00000000003cc947 */ /* 0x001fea0003800000 */
[----:B------:R-:W-:Y:S02]  /*0b40*/  UIADD3 UR4, UPT, UPT, UR13, 0x800, URZ ;  /* 0x000008000d047890 */ /* 0x000fe4000fffe0ff */
[----:B------:R-:W-:Y:S02]  /*0b50*/  USHF.R.U32.HI UR6, URZ, 0x4, UR13 ;  /* 0x00000004ff067899 */ /* 0x000fe4000801160d */
[----:B------:R-:W-:Y:S02]  /*0b60*/  USHF.R.U32.HI UR4, URZ, 0x4, UR4 ;  /* 0x00000004ff047899 */ /* 0x000fe40008011604 */
[----:B------:R-:W-:Y:S02]  /*0b70*/  USGXT.U32 UR6, UR6, 0xe ;  /* 0x0000000e0606789a */ /* 0x000fe40008000000 */
[----:B------:R-:W-:Y:S01]  /*0b80*/  USGXT.U32 UR10, UR4, 0xe ;  /* 0x0000000e040a789a */ /* 0x000fe20008000000 */
[----:B------:R-:W-:Y:S02]  /*0b90*/  UMOV UR5, URZ ;  /* 0x000000ff00057c82 */ /* 0x000fe40008000000 */
[----:B------:R-:W-:Y:S01]  /*0ba0*/  UMOV UR4, UR8 ;  /* 0x0000000800047c82 */ /* 0x000fe20008000000 */
[----:B------:R-:W-:Y:S01]  /*0bb0*/  UMOV UR18, 0x0 ;  /* 0x0000000000127882 */ /* 0x000fe20000000000 */
[----:B------:R-:W-:Y:S01]  /*0bc0*/  UMOV UR19, 0x4088490 ;  /* 0x0408849000137882 */ /* 0x000fe20000000000 */
[----:B------:R-:W-:Y:S01]  /*0bd0*/  UMOV UR7, 0x40004040 ;  /* 0x4000404000077882 */ /* 0x000fe20000000000 */
[----:B------:R-:W-:Y:S01]  /*0be0*/  UMOV UR11, 0xc0004010 ;  /* 0xc0004010000b7882 */ /* 0x000fe20000000000 */
[----:B------:R-:W-:Y:S01]  /*0bf0*/  UMOV UR4, UR4 ;  /* 0x0000000400047c82 */ /* 0x000fe20008000000 */
[----:B------:R0:W-:Y:S01]  /*0c00*/  UTCHMMA gdesc[UR6], gdesc[UR10], tmem[UR30], tmem[UR18], idesc[UR19], !UPT ;  /* 0x00ff120a060075ea */ /* 0x0001e2000f80001e */
[----:B------:R0:W-:Y:S01]  /*0c10*/  UTCBAR [UR4], URZ ;  /* 0x000000ff040073e9 */ /* 0x0001e200080000ff */
[----:B------:R-:W-:-:S02]  /*0c20*/  NOP ;  /* 0x0000000000007918 */ /* 0x000fc40000000000 */
.L_x_6:
[----:B------:R-:W-:Y:S05]  /*0c30*/  @!P3 BRA `(.L_x_7) ;  /* 0x000000000008b947 */ /* 0x000fea0003800000 */
[----:B------:R-:W1:Y:S02]  /*0c40*/  SYNCS.PHASECHK.TRANS64.TRYWAIT P0, [UR13+0xc00], RZ ;  /* 0x000c00ffff0075a7 */ /* 0x000e64000800110d */
[----:B-1----:R-:W-:Y:S05]  /*0c50*/  @!P0 BRA `(.L_x_8) ;  /* 0x0000002000688947 */ /* 0x002fea0003800000 */
.L_x_7:
[----:B------:R-:W-:Y:S01]  /*0c60*/  BAR.SYNC.DEFER_BLOCKING 0x0 ;  /* 0x0000000000007b1d */ /* 0x000fe20000010000 */
[----:B------:R-:W-:-:S05]  /*0c70*/  PRMT R34, RZ, 0x7610, R34 ;  /* 0x00007610ff227816 */ /* 0x000fca0000000022 */
[----:B0-----:R-:W0:Y:S02]  /*0c80*/  LDCU UR7, c[0x0][0x3a8] ;  /* 0x00007500ff0777ac */ /* 0x001e240008000800 */
[----:B------:R-:W1:Y:S01]  /*0c90*/  LDC R32, c[0x0][0x3d8] ;  /* 0x0000f600ff207b82 */ /* 0x000e620000000800 */
[----:B------:R-:W-:Y:S01]  /*0ca0*/  LDTM.16dp32bit_t0_t15.x8 R4, tmem[UR16] ;  /* 0x00000010000479ee */ /* 0x000fe20008980000 */
[----:B------:R-:W0:Y:S01]  /*0cb0*/  LDTM.16dp32bit_t16_t31.x8 R4, tmem[UR16+0x8] ;  /* 0x00000810000479ee */ /* 0x000e2200089a0000 */
[----:B------:R-:W2:Y:S01]  /*0cc0*/  LDCU.64 UR18, c[0x0][0x3d0] ;  /* 0x00007a00ff1277ac */ /* 0x000ea20008000a00 */
[----:B------:R-:W3:Y:S01]  /*0cd0*/  @!P2 SYNCS.CCTL.IV [UR13+0xc00] ;  /* 0x000c0000ff00a9b1 */ /* 0x000ee2000800000d */
[----:B------:R-:W-:Y:S01]  /*0ce0*/  NOP ;  /* 0x0000000000007918 */ /* 0x000fe20000000000 */
[----:B--2---:R-:W-:Y:S01]  /*0cf0*/  UIMAD UR4, UR9, UR18, URZ ;  /* 0x00000012090472a4 */ /* 0x004fe2000f8e02ff */
[----:B0-----:R-:W-:Y:S01]  /*0d00*/  FMUL R14, R4, UR7 ;  /* 0x00000007040e7c20 */ /* 0x001fe20008400000 */
[----:B------:R-:W-:Y:S01]  /*0d10*/  FMUL R15, R5, UR7 ;  /* 0x00000007050f7c20 */ /* 0x000fe20008400000 */
[----:B------:R-:W-:Y:S01]  /*0d20*/  FMUL R18, R6, UR7 ;  /* 0x0000000706127c20 */ /* 0x000fe20008400000 */
[----:B------:R-:W-:Y:S01]  /*0d30*/  FMUL R19, R7, UR7 ;  /* 0x0000000707137c20 */ /* 0x000fe20008400000 */
[----:B------:R-:W-:Y:S01]  /*0d40*/  FMUL R22, R8, UR7 ;  /* 0x0000000708167c20 */ /* 0x000fe20008400000 */
[----:B------:R-:W-:Y:S01]  /*0d50*/  FMUL R21, R10, UR7 ;  /* 0x000000070a157c20 */ /* 0x000fe20008400000 */
[----:B------:R-:W-:Y:S01]  /*0d60*/  USHF.L.U32 UR6, UR4, 0x1, URZ ;  /* 0x0000000104067899 */ /* 0x000fe200080006ff */
[----:B------:R-:W-:Y:S01]  /*0d70*/  FMNMX3 R14, R14, R15, R18, !PT ;  /* 0x0000000f0e0e7276 */ /* 0x000fe20007800012 */
[----:B------:R-:W-:Y:S01]  /*0d80*/  FMUL R18, R9, UR7 ;  /* 0x0000000709127c20 */ /* 0x000fe20008400000 */
[----:B------:R-:W-:-:S02]  /*0d90*/  UIMAD.WIDE UR4, UR4, 0x2, URZ ;  /* 0x00000002040478a5 */ /* 0x000fc4000f8e02ff */
[----:B------:R-:W-:Y:S01]  /*0da0*/  FMNMX3 R22, R14, R19, R22, !PT ;  /* 0x000000130e167276 */ /* 0x000fe20007800016 */
[----:B------:R-:W-:Y:S01]  /*0db0*/  FMUL R19, R11, UR7 ;  /* 0x000000070b137c20 */ /* 0x000fe20008400000 */
[----:B------:R-:W0:Y:S02]  /*0dc0*/  LDC.64 R14, c[0x0][0x390] ;  /* 0x0000e400ff0e7b82 */ /* 0x000e240000000a00 */
[----:B------:R-:W-:Y:S02]  /*0dd0*/  FMNMX3 R18, R22, R18, R21, !PT ;  /* 0x0000001216127276 */ /* 0x000fe40007800015 */
[C---:B------:R-:W-:Y:S02]  /*0de0*/  LOP3.LUT R22, R0.reuse, 0x60, RZ, 0xc0, !PT ;  /* 0x0000006000167812 */ /* 0x040fe400078ec0ff */
[----:B------:R-:W-:Y:S02]  /*0df0*/  FMNMX R23, R19, R18, !PT ;  /* 0x0000001213177209 */ /* 0x000fe40007800000 */
[C---:B------:R-:W-:Y:S01]  /*0e00*/  LOP3.LUT R19, R0.reuse, 0x1f, RZ, 0xc0, !PT ;  /* 0x0000001f00137812 */ /* 0x040fe200078ec0ff */
[----:B------:R-:W-:Y:S01]  /*0e10*/  IMAD R22, R13, 0x2, R22 ;  /* 0x000000020d167824 */ /* 0x000fe200078e0216 */
[----:B------:R-:W-:Y:S01]  /*0e20*/  LOP3.LUT R21, R0, 0xff, RZ, 0xc0, !PT ;  /* 0x000000ff00157812 */ /* 0x000fe200078ec0ff */
[----:B------:R-:W2:Y:S01]  /*0e30*/  SHFL.BFLY PT, R26, R23, 0x10, 0x1f ;  /* 0x0e001f00171a7f89 */ /* 0x000ea200000e0000 */
[C---:B------:R-:W-:Y:S01]  /*0e40*/  ISETP.GE.U32.AND P5, PT, R19.reuse, 0x10, PT ;  /* 0x000000101300780c */ /* 0x040fe20003fa6070 */
[----:B------:R-:W-:Y:S01]  /*0e50*/  IMAD R18, R19, UR19, RZ ;  /* 0x0000001313127c24 */ /* 0x000fe2000f8e02ff */
[----:B------:R-:W-:-:S03]  /*0e60*/  LEA.HI R13, R21, R22, RZ, 0x19 ;  /* 0x00000016150d7211 */ /* 0x000fc600078fc8ff */
[C---:B------:R-:W-:Y:S01]  /*0e70*/  IMAD.SHL.U32 R19, R18.reuse, 0x2, RZ ;  /* 0x0000000212137824 */ /* 0x040fe200078e00ff */
[----:B------:R-:W-:Y:S01]  /*0e80*/  LEA R13, R13, UR13, 0x2 ;  /* 0x0000000d0d0d7c11 */ /* 0x000fe2000f8e10ff */
[----:B------:R-:W-:-:S03]  /*0e90*/  IMAD.HI R24, R18, 0x2, RZ ;  /* 0x0000000212187827 */ /* 0x000fc600078e02ff */
[----:B0-----:R-:W-:Y:S02]  /*0ea0*/  IADD3 R18, P0, P6, R19, UR6, R14 ;  /* 0x0000000613127c10 */ /* 0x001fe4000fe1e00e */
[C---:B------:R-:W-:Y:S02]  /*0eb0*/  LEA R14, R21.reuse, UR13, 0x2 ;  /* 0x0000000d150e7c11 */ /* 0x040fe4000f8e10ff */
[----:B------:R-:W-:Y:S02]  /*0ec0*/  IADD3.X R15, PT, PT, R24, UR5, R15, P0, P6 ;  /* 0x00000005180f7c10 */ /* 0x000fe400087ec40f */
[----:B------:R-:W-:Y:S02]  /*0ed0*/  ISETP.GE.U32.AND P6, PT, R21, 0x80, PT ;  /* 0x000000801500780c */ /* 0x000fe40003fc6070 */
[----:B------:R-:W-:Y:S02]  /*0ee0*/  SHF.R.U32.HI R19, RZ, 0x5, R0 ;  /* 0x00000005ff137819 */ /* 0x000fe40000011600 */
[----:B--2---:R-:W-:-:S02]  /*0ef0*/  FMNMX R24, R23, R26, !PT ;  /* 0x0000001a17187209 */ /* 0x004fc40007800000 */
[----:B------:R-:W-:-:S03]  /*0f00*/  SGXT.U32 R19, R19, 0x3 ;  /* 0x000000031313781a */ /* 0x000fc60000000000 */
[----:B---3--:R-:W-:Y:S02]  /*0f10*/  @!P5 STS [R13+0x800], R24 ;  /* 0x000800180d00d388 */ /* 0x008fe40000000800 */
[----:B-1----:R-:W-:Y:S01]  /*0f20*/  IMAD R19, R19, R32, RZ ;  /* 0x0000002013137224 */ /* 0x002fe200078e02ff */
[----:B------:R-:W-:Y:S03]  /*0f30*/  BAR.SYNC.DEFER_BLOCKING 0x0 ;  /* 0x0000000000007b1d */ /* 0x000fe60000010000 */
[----:B------:R-:W-:Y:S01]  /*0f40*/  IMAD R23, R32, 0x8, R19 ;  /* 0x0000000820177824 */ /* 0x000fe200078e0213 */
[----:B------:R-:W-:-:S04]  /*0f50*/  LEA R26, P0, R19, R18, 0x1 ;  /* 0x00000012131a7211 */ /* 0x000fc800078008ff */
[----:B------:R-:W-:Y:S02]  /*0f60*/  LEA.HI.X.SX32 R27, R19, R15, 0x1, P0 ;  /* 0x0000000f131b7211 */ /* 0x000fe400000f0eff */
[----:B------:R-:W-:-:S04]  /*0f70*/  LEA R18, P0, R23, R18, 0x1 ;  /* 0x0000001217127211 */ /* 0x000fc800078008ff */
[----:B------:R-:W-:Y:S02]  /*0f80*/  LEA.HI.X.SX32 R19, R23, R15, 0x1, P0 ;  /* 0x0000000f17137211 */ /* 0x000fe400000f0eff */
[----:B------:R-:W-:Y:S02]  /*0f90*/  LOP3.LUT P0, RZ, R0, 0x1, RZ, 0xc0, !PT ;  /* 0x0000000100ff7812 */ /* 0x000fe4000780c0ff */
[----:B------:R-:W-:Y:S02]  /*0fa0*/  LEA R15, R22, UR13, 0x2 ;  /* 0x0000000d160f7c11 */ /* 0x000fe4000f8e10ff */
[----:B------:R-:W-:Y:S01]  /*0fb0*/  ISETP.LT.U32.AND P0, PT, R21, 0x80, !P0 ;  /* 0x000000801500780c */ /* 0x000fe20004701070 */
[----:B------:R-:W0:Y:S04]  /*0fc0*/  @!P6 LDS R16, [R14+0x800] ;  /* 0x000800000e10e984 */ /* 0x000e280000000800 */
[----:B0-----:R-:W0:Y:S02]  /*0fd0*/  SHFL.BFLY PT, R25, R16, 0x1, 0x1f ;  /* 0x0c201f0010197f89 */ /* 0x001e2400000e0000 */
[----:B0-----:R-:W-:-:S06]  /*0fe0*/  FMNMX R25, R16, R25, !PT ;  /* 0x0000001910197209 */ /* 0x001fcc0007800000 */
[----:B------:R-:W-:Y:S01]  /*0ff0*/  @P0 STS [R14+0x800], R25 ;  /* 0x000800190e000388 */ /* 0x000fe20000000800 */
[----:B------:R-:W-:Y:S06]  /*1000*/  BAR.SYNC.DEFER_BLOCKING 0x0 ;  /* 0x0000000000007b1d */ /* 0x000fec0000010000 */
[----:B------:R-:W0:Y:S02]  /*1010*/  LDS R16, [R15+0x800] ;  /* 0x000800000f107984 */ /* 0x000e240000000800 */
[----:B0-----:R-:W-:-:S05]  /*1020*/  FMNMX R16, R16, -INF , !PT ;  /* 0xff80000010107809 */ /* 0x001fca0007800000 */
[--C-:B------:R-:W-:Y:S01]  /*1030*/  FFMA R4, R4, UR7, -R16.reuse ;  /* 0x0000000704047c23 */ /* 0x100fe20008000810 */
[--C-:B------:R-:W-:Y:S01]  /*1040*/  FFMA R5, R5, UR7, -R16.reuse ;  /* 0x0000000705057c23 */ /* 0x100fe20008000810 */
[--C-:B------:R-:W-:Y:S01]  /*1050*/  FFMA R6, R6, UR7, -R16.reuse ;  /* 0x0000000706067c23 */ /* 0x100fe20008000810 */
[--C-:B------:R-:W-:Y:S01]  /*1060*/  FFMA R7, R7, UR7, -R16.reuse ;  /* 0x0000000707077c23 */ /* 0x100fe20008000810 */
[----:B------:R-:W-:Y:S01]  /*1070*/  FMUL R4, R4, 1.4426950216293334961 ;  /* 0x3fb8aa3b04047820 */ /* 0x000fe20000400000 */
[----:B------:R-:W-:Y:S01]  /*1080*/  FMUL R5, R5, 1.4426950216293334961 ;  /* 0x3fb8aa3b05057820 */ /* 0x000fe20000400000 */
[----:B------:R-:W-:Y:S01]  /*1090*/  FMUL R6, R6, 1.4426950216293334961 ;  /* 0x3fb8aa3b06067820 */ /* 0x000fe20000400000 */
[--C-:B------:R-:W-:Y:S01]  /*10a0*/  FFMA R8, R8, UR7, -R16.reuse ;  /* 0x0000000708087c23 */ /* 0x100fe20008000810 */
[----:B------:R-:W-:Y:S02]  /*10b0*/  FMUL R7, R7, 1.4426950216293334961 ;  /* 0x3fb8aa3b07077820 */ /* 0x000fe40000400000 */
[----:B------:R-:W-:Y:S01]  /*10c0*/  MUFU.EX2 R4, R4 ;  /* 0x0000000400047308 */ /* 0x000fe20000000800 */
[----:B------:R-:W-:Y:S01]  /*10d0*/  FMUL R21, R8, 1.4426950216293334961 ;  /* 0x3fb8aa3b08157820 */ /* 0x000fe20000400000 */
[----:B------:R-:W-:-:S04]  /*10e0*/  FFMA R8, R9, UR7, -R16 ;  /* 0x0000000709087c23 */ /* 0x000fc80008000810 */
[----:B------:R-:W-:Y:S01]  /*10f0*/  FMUL R23, R8, 1.4426950216293334961 ;  /* 0x3fb8aa3b08177820 */ /* 0x000fe20000400000 */
[--C-:B------:R-:W-:Y:S01]  /*1100*/  FFMA R8, R10, UR7, -R16.reuse ;  /* 0x000000070a087c23 */ /* 0x100fe20008000810 */
[----:B------:R-:W0:Y:S03]  /*1110*/  MUFU.EX2 R5, R5 ;  /* 0x0000000500057308 */ /* 0x000e260000000800 */
[----:B------:R-:W-:Y:S01]  /*1120*/  FMUL R24, R8, 1.4426950216293334961 ;  /* 0x3fb8aa3b08187820 */ /* 0x000fe20000400000 */
[----:B------:R-:W-:-:S04]  /*1130*/  FFMA R8, R11, UR7, -R16 ;  /* 0x000000070b087c23 */ /* 0x000fc80008000810 */
[----:B------:R-:W1:Y:S01]  /*1140*/  MUFU.EX2 R6, R6 ;  /* 0x0000000600067308 */ /* 0x000e620000000800 */
[----:B------:R-:W-:-:S07]  /*1150*/  FMUL R8, R8, 1.4426950216293334961 ;  /* 0x3fb8aa3b08087820 */ /* 0x000fce0000400000 */
[----:B------:R-:W2:Y:S01]  /*1160*/  MUFU.EX2 R7, R7 ;  /* 0x0000000700077308 */ /* 0x000ea20000000800 */
[----:B0-----:R-:W-:-:S07]  /*1170*/  FADD R25, R4, R5 ;  /* 0x0000000504197221 */ /* 0x001fce0000000000 */
[----:B------:R-:W0:Y:S01]  /*1180*/  MUFU.EX2 R9, R21 ;  /* 0x0000001500097308 */ /* 0x000e220000000800 */
[----:B-1----:R-:W-:-:S07]  /*1190*/  FADD R32, R6, R25 ;  /* 0x0000001906207221 */ /* 0x002fce0000000000 */
[----:B------:R-:W1:Y:S01]  /*11a0*/  MUFU.EX2 R10, R23 ;  /* 0x00000017000a7308 */ /* 0x000e620000000800 */
[----:B--2---:R-:W-:-:S07]  /*11b0*/  FADD R32, R7, R32 ;  /* 0x0000002007207221 */ /* 0x004fce0000000000 */
[----:B------:R2:W3:Y:S01]  /*11c0*/  MUFU.EX2 R11, R24 ;  /* 0x00000018000b7308 */ /* 0x0004e20000000800 */
[----:B0-----:R-:W-:-:S07]  /*11d0*/  FADD R21, R9, R32 ;  /* 0x0000002009157221 */ /* 0x001fce0000000000 */
[----:B------:R-:W0:Y:S01]  /*11e0*/  MUFU.EX2 R22, R8 ;  /* 0x0000000800167308 */ /* 0x000e220000000800 */
[----:B-1----:R-:W-:Y:S01]  /*11f0*/  FADD R32, R10, R21 ;  /* 0x000000150a207221 */ /* 0x002fe20000000000 */
[----:B------:R-:W-:Y:S01]  /*1200*/  BAR.SYNC.DEFER_BLOCKING 0x0 ;  /* 0x0000000000007b1d */ /* 0x000fe20000010000 */
[----:B--2---:R-:W-:Y:S02]  /*1210*/  PRMT R24, RZ, 0x7610, R24 ;  /* 0x00007610ff187816 */ /* 0x004fe40000000018 */
[----:B---3--:R-:W-:-:S04]  /*1220*/  FADD R21, R11, R32 ;  /* 0x000000200b157221 */ /* 0x008fc80000000000 */
[----:B0-----:R-:W-:-:S05]  /*1230*/  FADD R21, R22, R21 ;  /* 0x0000001516157221 */ /* 0x001fca0000000000 */
[----:B------:R-:W0:Y:S02]  /*1240*/  SHFL.BFLY PT, R32, R21, 0x10, 0x1f ;  /* 0x0e001f0015207f89 */ /* 0x000e2400000e0000 */
[----:B0-----:R-:W-:-:S05]  /*1250*/  FADD R32, R21, R32 ;  /* 0x0000002015207221 */ /* 0x001fca0000000000 */
[----:B------:R-:W-:Y:S01]  /*1260*/  @!P5 STS [R13+0x800], R32 ;  /* 0x000800200d00d388 */ /* 0x000fe20000000800 */
[----:B------:R-:W-:Y:S06]  /*1270*/  BAR.SYNC.DEFER_BLOCKING 0x0 ;  /* 0x0000000000007b1d */ /* 0x000fec0000010000 */
[----:B------:R-:W0:Y:S04]  /*1280*/  @!P6 LDS R20, [R14+0x800] ;  /* 0x000800000e14e984 */ /* 0x000e280000000800 */
[----:B0-----:R-:W0:Y:S02]  /*1290*/  SHFL.BFLY PT, R23, R20, 0x1, 0x1f ;  /* 0x0c201f0014177f89 */ /* 0x001e2400000e0000 */
[----:B0-----:R-:W-:-:S05]  /*12a0*/  FADD R23, R20, R23 ;  /* 0x0000001714177221 */ /* 0x001fca0000000000 */
[----:B------:R0:W-:Y:S01]  /*12b0*/  @P0 STS [R14+0x800], R23 ;  /* 0x000800170e000388 */ /* 0x0001e20000000800 */
[----:B------:R-:W-:Y:S06]  /*12c0*/  BAR.SYNC.DEFER_BLOCKING 0x0 ;  /* 0x0000000000007b1d */ /* 0x000fec0000010000 */
[----:B------:R-:W2:Y:S04]  /*12d0*/  @P3 LDG.E.U16 R24, desc[UR26][R26.64] ;  /* 0x0000001a1a183981 */ /* 0x000ea8000c1e1500 */
[----:B------:R-:W3:Y:S01]  /*12e0*/  @P3 LDG.E.U16 R34, desc[UR26][R18.64] ;  /* 0x0000001a12223981 */ /* 0x000ee2000c1e1500 */
[----:B------:R-:W-:Y:S01]  /*12f0*/  FADD R20, -R16, -INF ;  /* 0xff80000010147421 */ /* 0x000fe20000000100 */
[----:B------:R-:W-:Y:S01]  /*1300*/  UIADD3 UR17, UPT, UPT, UR17, -0x20, URZ ;  /* 0xffffffe011117890 */ /* 0x000fe2000fffe0ff */
[----:B------:R-:W-:Y:S01]  /*1310*/  F2FP.BF16.F32.PACK_AB R4, R5, R4 ;  /* 0x000000040504723e */ /* 0x000fe200000010ff */
[----:B------:R0:W1:Y:S01]  /*1320*/  LDS R8, [R15+0x800] ;  /* 0x000800000f087984 */ /* 0x0000620000000800 */
[----:B------:R-:W-:Y:S01]  /*1330*/  F2FP.BF16.F32.PACK_AB R5, R7, R6 ;  /* 0x000000060705723e */ /* 0x000fe200000010ff */
[----:B------:R-:W-:Y:S01]  /*1340*/  FMUL R20, R20, 1.4426950216293334961 ;  /* 0x3fb8aa3b14147820 */ /* 0x000fe20000400000 */
[----:B------:R-:W-:Y:S01]  /*1350*/  F2FP.BF16.F32.PACK_AB R6, R10, R9 ;  /* 0x000000090a06723e */ /* 0x000fe200000010ff */
[----:B------:R-:W-:Y:S01]  /*1360*/  BAR.SYNC.DEFER_BLOCKING 0x0 ;  /* 0x0000000000007b1d */ /* 0x000fe20000010000 */
[----:B------:R-:W-:-:S05]  /*1370*/  F2FP.BF16.F32.PACK_AB R7, R22, R11 ;  /* 0x0000000b1607723e */ /* 0x000fca00000010ff */
[----:B--2---:R0:W-:Y:S04]  /*1380*/  STS.U16 [R3+UR13+0x800], R24 ;  /* 0x0008001803007988 */ /* 0x0041e8000800040d */
[----:B---3--:R0:W-:Y:S01]  /*1390*/  STS.U16 [R3+UR13+0xa00], R34 ;  /* 0x000a002203007988 */ /* 0x0081e2000800040d */
[----:B-1----:R-:W-:Y:S05]  /*13a0*/  @!P3 BRA `(.L_x_9) ;  /* 0x000000000008b947 */ /* 0x002fea0003800000 */
[----:B------:R1:W-:Y:S01]  /*13b0*/  STTM.16dp32bit_t0_t15.x4 tmem[UR14+0x10], R4 ;  /* 0x00001004000079ed */ /* 0x0003e2000890000e */
[----:B------:R1:W-:Y:S02]  /*13c0*/  STTM.16dp32bit_t16_t31.x4 tmem[UR14+0x14], R4 ;  /* 0x00001404000079ed */ /* 0x0003e4000892000e */
.L_x_9:
[----:B------:R-:W2:Y:S02]  /*13d0*/  FENCE.VIEW.ASYNC.T ;  /* 0x00000000000073c6 */ /* 0x000ea40000000200 */
[----:B--2---:R-:W-:Y:S06]  /*13e0*/  BAR.SYNC.DEFER_BLOCKING 0x0 ;  /* 0x0000000000007b1d */ /* 0x004fec0000010000 */
[----:B------:R2:W3:Y:S01]  /*13f0*/  MUFU.EX2 R9, R20 ;  /* 0x0000001400097308 */ /* 0x0004e20000000800 */
[----:B-1----:R-:W1:Y:S01]  /*1400*/  LDTM.16dp32bit_t0_t15.x4 R4, tmem[UR14] ;  /* 0x0000000e000479ee */ /* 0x002e620008900000 */
[----:B------:R-:W4:Y:S01]  /*1410*/  LDTM.16dp32bit_t16_t31.x4 R4, tmem[UR14+0x4] ;  /* 0x0000040e000479ee */ /* 0x000f220008920000 */
[----:B------:R-:W-:Y:S01]  /*1420*/  NOP ;  /* 0x0000000000007918 */ /* 0x000fe20000000000 */
[----:B------:R-:W-:Y:S05]  /*1430*/  @!P3 BRA `(.L_x_10) ;  /* 0x000000000018b947 */ /* 0x000fea0003800000 */
[C---:B-1-34-:R-:W-:Y:S01]  /*1440*/  FMUL R4, R9.reuse, R4 ;  /* 0x0000000409047220 */ /* 0x05afe20000400000 */
[C---:B------:R-:W-:Y:S01]  /*1450*/  FMUL R5, R9.reuse, R5 ;  /* 0x0000000509057220 */ /* 0x040fe20000400000 */
[C---:B------:R-:W-:Y:S01]  /*1460*/  FMUL R6, R9.reuse, R6 ;  /* 0x0000000609067220 */ /* 0x040fe20000400000 */
[----:B------:R-:W-:-:S04]  /*1470*/  FMUL R7, R9, R7 ;  /* 0x0000000709077220 */ /* 0x000fc80000400000 */
[----:B------:R1:W-:Y:S01]  /*1480*/  STTM.16dp32bit_t0_t15.x4 tmem[UR14], R4 ;  /* 0x00000004000079ed */ /* 0x0003e2000890000e */
[----:B------:R1:W-:Y:S02]  /*1490*/  STTM.16dp32bit_t16_t31.x4 tmem[UR14+0x4], R4 ;  /* 0x00000404000079ed */ /* 0x0003e4000892000e */
.L_x_10:
[----:B----4-:R-:W4:Y:S02]  /*14a0*/  FENCE.VIEW.ASYNC.T ;  /* 0x00000000000073c6 */ /* 0x010f240000000200 */
[----:B----4-:R-:W-:Y:S01]  /*14b0*/  BAR.SYNC.DEFER_BLOCKING 0x0 ;  /* 0x0000000000007b1d */ /* 0x010fe20000010000 */
[----:B------:R-:W-:Y:S01]  /*14c0*/  UISETP.GE.AND UP1, UPT, UR17, 0x1, UPT ;  /* 0x000000011100788c */ /* 0x000fe2000bf26270 */
[----:B---3--:R-:W-:Y:S01]  /*14d0*/  FADD R8, R9, R8 ;  /* 0x0000000809087221 */ /* 0x008fe20000000000 */
[----:B------:R-:W-:-:S03]  /*14e0*/  UIADD3 UR18, UPT, UPT, UR12, 0x10, URZ ;  /* 0x000000100c127890 */ /* 0x000fc6000fffe0ff */
[----:B------:R3:W-:Y:S06]  /*14f0*/  MEMBAR.ALL.CTA ;  /* 0x0000000000007992 */ /* 0x0007ec0000008000 */
[----:B---3--:R-:W3:Y:S02]  /*1500*/  FENCE.VIEW.ASYNC.S ;  /* 0x00000000000073c6 */ /* 0x008ee40000000000 */
[----:B---3--:R-:W-:Y:S06]  /*1510*/  BAR.SYNC.DEFER_BLOCKING 0x0 ;  /* 0x0000000000007b1d */ /* 0x008fec0000010000 */
[----:B------:R-:W-:Y:S05]  /*1520*/  @!P4 BRA `(.L_x_11) ;  /* 0x000000000050c947 */ /* 0x000fea0003800000 */
[----:B------:R-:W-:Y:S01]  /*1530*/  UIADD3 UR4, UPT, UPT, UR13, 0x800, URZ ;  /* 0x000008000d047890 */ /* 0x000fe2000fffe0ff */
[----:B------:R-:W-:Y:S01]  /*1540*/  UMOV UR10, 0xfffffffe ;  /* 0xfffffffe000a7882 */ /* 0x000fe20000000000 */
[----:B------:R-:W-:Y:S02]  /*1550*/  UMOV UR11, 0x7fffbfdf ;  /* 0x7fffbfdf000b7882 */ /* 0x000fe40000000000 */
[----:B------:R-:W-:Y:S01]  /*1560*/  USHF.R.U32.HI UR4, URZ, 0x4, UR4 ;  /* 0x00000004ff047899 */ /* 0x000fe20008011604 */
[----:B------:R-:W-:Y:S01]  /*1570*/  UMOV UR7, URZ ;  /* 0x000000ff00077c82 */ /* 0x000fe20008000000 */
[----:B------:R-:W-:Y:S02]  /*1580*/  UIADD3 UR20, UPT, UPT, UR12, 0x18, URZ ;  /* 0x000000180c147890 */ /* 0x000fe4000fffe0ff */
[----:B------:R-:W-:Y:S01]  /*1590*/  USGXT.U32 UR6, UR4, 0xe ;  /* 0x0000000e0406789a */ /* 0x000fe20008000000 */
[----:B------:R-:W-:Y:S01]  /*15a0*/  UMOV UR24, 0x0 ;  /* 0x0000000000187882 */ /* 0x000fe20000000000 */
[----:B------:R-:W-:-:S02]  /*15b0*/  UMOV UR25, 0x4040490 ;  /* 0x0404049000197882 */ /* 0x000fc40000000000 */
[----:B------:R-:W-:Y:S01]  /*15c0*/  UIADD3.64 UR10, UPT, UPT, UR6, -UR10, URZ ;  /* 0x8000000a060a7297 */ /* 0x000fe2000fffe0ff */
[----:B------:R-:W-:Y:S01]  /*15d0*/  UMOV UR4, UR15 ;  /* 0x0000000f00047c82 */ /* 0x000fe20008000000 */
[----:B------:R-:W-:Y:S01]  /*15e0*/  UMOV UR5, URZ ;  /* 0x000000ff00057c82 */ /* 0x000fe20008000000 */
[----:B------:R-:W-:Y:S01]  /*15f0*/  UMOV UR7, 0x80004020 ;  /* 0x8000402000077882 */ /* 0x000fe20000000000 */
[----:B------:R-:W-:Y:S01]  /*1600*/  UMOV UR28, 0x0 ;  /* 0x00000000001c7882 */ /* 0x000fe20000000000 */
[----:B------:R-:W-:Y:S01]  /*1610*/  UMOV UR29, 0x4040490 ;  /* 0x04040490001d7882 */ /* 0x000fe20000000000 */
[----:B------:R-:W-:Y:S01]  /*1620*/  UMOV UR4, UR4 ;  /* 0x0000000400047c82 */ /* 0x000fe20008000000 */
[----:B------:R3:W-:Y:S02]  /*1630*/  UTCHMMA tmem[UR18], gdesc[UR6], tmem[UR12], tmem[UR24], idesc[UR25], UPT ;  /* 0x00ff1806120079ea */ /* 0x0007e4000b80000c */
[----:B------:R3:W-:Y:S01]  /*1640*/  UTCHMMA tmem[UR20], gdesc[UR10], tmem[UR12], tmem[UR28], idesc[UR29], UPT ;  /* 0x00ff1c0a140079ea */ /* 0x0007e2000b80000c */
[----:B------:R3:W-:Y:S01]  /*1650*/  UTCBAR [UR4], URZ ;  /* 0x000000ff040073e9 */ /* 0x0007e200080000ff */
[----:B------:R-:W-:Y:S01]  /*1660*/  NOP ;  /* 0x0000000000007918 */ /* 0x000fe20000000000 */
.L_x_11:
[----:B------:R-:W-:Y:S01]  /*1670*/  FSEL R16, R16, -INF , P3 ;  /* 0xff80000010107808 */ /* 0x000fe20001800000 */
[----:B---3--:R-:W-:Y:S01]  /*1680*/  UMOV UR6, URZ ;  /* 0x000000ff00067c82 */ /* 0x008fe20008000000 */
[----:B--2---:R-:W-:Y:S01]  /*1690*/  FSEL R20, R8, 1, P3 ;  /* 0x3f80000008147808 */ /* 0x004fe20001800000 */
[----:B------:R-:W-:Y:S06]  /*16a0*/  BRA.U !UP1, `(.L_x_12) ;  /* 0x0000000909f07547 */ /* 0x000fec000b800000 */
[----:B------:R-:W-:Y:S01]  /*16b0*/  UIADD3 UR4, UPT, UPT, UR13, 0x1000, URZ ;  /* 0x000010000d047890 */ /* 0x000fe2000fffe0ff */
[----:B------:R-:W-:Y:S01]  /*16c0*/  IMAD.SHL.U32 R17, R17, 0x20, RZ ;  /* 0x0000002011117824 */ /* 0x000fe200078e00ff */
[----:B------:R-:W-:Y:S01]  /*16d0*/  USHF.L.U32 UR28, UR19, 0x5, URZ ;  /* 0x00000005131c7899 */ /* 0x000fe200080006ff */
[----:B------:R-:W-:Y:S01]  /*16e0*/  MOV R25, R16 ;  /* 0x0000001000197202 */ /* 0x000fe20000000f00 */
[----:B------:R-:W-:Y:S01]  /*16f0*/  USHF.R.U32.HI UR4, URZ, 0x4, UR4 ;  /* 0x00000004ff047899 */ /* 0x000fe20008011604 */
[----:B------:R-:W-:Y:S01]  /*1700*/  IMAD.MOV.U32 R32, RZ, RZ, RZ ;  /* 0x000000ffff207224 */ /* 0x000fe200078e00ff */
[----:B------:R-:W-:Y:S01]  /*1710*/  USHF.R.U32.HI UR31, URZ, 0x4, UR13 ;  /* 0x00000004ff1f7899 */ /* 0x000fe2000801160d */
[----:B------:R-:W-:Y:S01]  /*1720*/  IMAD.MOV.U32 R22, RZ, RZ, R17 ;  /* 0x000000ffff167224 */ /* 0x000fe200078e0011 */
[----:B------:R-:W-:Y:S01]  /*1730*/  USHF.R.U32.HI UR19, URZ, 0x4, UR8 ;  /* 0x00000004ff137899 */ /* 0x000fe20008011608 */
[----:B------:R-:W-:Y:S01]  /*1740*/  IMAD.U32 R21, RZ, RZ, UR28 ;  /* 0x0000001cff157e24 */ /* 0x000fe2000f8e00ff */
[----:B------:R-:W-:Y:S01]  /*1750*/  USGXT.U32 UR4, UR4, 0xe ;  /* 0x0000000e0404789a */ /* 0x000fe20008000000 */
[----:B------:R-:W-:Y:S01]  /*1760*/  UMOV UR20, 0xfffffffe ;  /* 0xfffffffe00147882 */ /* 0x000fe20000000000 */
[----:B------:R-:W-:Y:S01]  /*1770*/  UMOV UR21, 0x7fffbfdf ;  /* 0x7fffbfdf00157882 */ /* 0x000fe20000000000 */
[----:B------:R-:W-:Y:S01]  /*1780*/  UMOV UR5, URZ ;  /* 0x000000ff00057c82 */ /* 0x000fe20008000000 */
[----:B------:R-:W-:Y:S01]  /*1790*/  UISETP.NE.U32.AND UP1, UPT, UR22, URZ, UPT ;  /* 0x000000ff1600728c */ /* 0x000fe2000bf25070 */
[----:B------:R-:W2:Y:S01]  /*17a0*/  LDCU UR34, c[0x0][0x3a8] ;  /* 0x00007500ff2277ac */ /* 0x000ea20008000800 */
[----:B------:R-:W-:-:S02]  /*17b0*/  USGXT.U32 UR31, UR31, 0xe ;  /* 0x0000000e1f1f789a */ /* 0x000fc40008000000 */
[----:B------:R-:W-:Y:S02]  /*17c0*/  USGXT.U32 UR19, UR19, 0xe ;  /* 0x0000000e1313789a */ /* 0x000fe40008000000 */
[----:B------:R-:W-:Y:S01]  /*17d0*/  UIADD3.64 UR20, UPT, UPT, UR4, -UR20, URZ ;  /* 0x8000001404147297 */ /* 0x000fe2000fffe0ff */
[----:B------:R-:W-:Y:S01]  /*17e0*/  UMOV UR29, 0x1 ;  /* 0x00000001001d7882 */ /* 0x000fe20000000000 */
[----:B------:R-:W-:Y:S01]  /*17f0*/  UMOV UR7, URZ ;  /* 0x000000ff00077c82 */ /* 0x000fe20008000000 */
[----:B------:R-:W-:-:S09]  /*1800*/  UMOV UR8, URZ ;  /* 0x000000ff00087c82 */ /* 0x000fd20008000000 */
.L_x_17:
[----:B-1----:R-:W-:-:S04]  /*1810*/  IMAD.WIDE R6, R22, 0x2, R30 ;  /* 0x0000000216067825 */ /* 0x002fc800078e021e */
[----:B------:R-:W-:Y:S02]  /*1820*/  IMAD.WIDE R4, R22, 0x2, R28 ;  /* 0x0000000216047825 */ /* 0x000fe400078e021c */
[----:B------:R-:W3:Y:S04]  /*1830*/  LDG.E.U16 R7, desc[UR26][R6.64] ;  /* 0x0000001a06077981 */ /* 0x000ee8000c1e1500 */
[----:B------:R-:W4:Y:S01]  /*1840*/  LDG.E.U16 R5, desc[UR26][R4.64] ;  /* 0x0000001a04057981 */ /* 0x000f22000c1e1500 */
[----:B------:R-:W-:Y:S01]  /*1850*/  UMOV UR10, 0x1 ;  /* 0x00000001000a7882 */ /* 0x000fe20000000000 */
[----:B------:R-:W-:Y:S01]  /*1860*/  VOTEU.ALL UP2, P2 ;  /* 0x0000000000ff7886 */ /* 0x000fe20001040000 */
[----:B------:R-:W-:-:S04]  /*1870*/  @!UP0 UIADD3 UR10, UPT, UPT, -UR10, 0x100000, URZ ;  /* 0x001000000a0a8890 */ /* 0x000fc8000fffe1ff */
[----:B------:R-:W-:Y:S02]  /*1880*/  @!UP0 USHF.L.U32 UR11, UR10, 0xb, URZ ;  /* 0x0000000b0a0b8899 */ /* 0x000fe400080006ff */
[----:B------:R-:W-:Y:S01]  /*1890*/  @!UP0 USHF.L.U32 UR10, UR10, 0x1, URZ ;  /* 0x000000010a0a8899 */ /* 0x000fe200080006ff */
[----:B---3--:R1:W-:Y:S04]  /*18a0*/  STS.U16 [R12+UR13+0xc00], R7 ;  /* 0x000c00070c007988 */ /* 0x0083e8000800040d */
[----:B----4-:R1:W-:Y:S01]  /*18b0*/  STS.U16 [R12+UR13+0xe00], R5 ;  /* 0x000e00050c007988 */ /* 0x0103e2000800040d */
[----:B------:R3:W-:Y:S06]  /*18c0*/  MEMBAR.ALL.CTA ;  /* 0x0000000000007992 */ /* 0x0007ec0000008000 */
[----:B---3--:R-:W-:Y:S04]  /*18d0*/  FENCE.VIEW.ASYNC.S ;  /* 0x00000000000073c6 */ /* 0x008fe80000000000 */
[----:B------:R-:W3:Y:S02]  /*18e0*/  FENCE.VIEW.ASYNC.S ;  /* 0x00000000000073c6 */ /* 0x000ee40000000000 */
[----:B---3--:R1:W3:Y:S02]  /*18f0*/  @!UP2 SYNCS.EXCH.64 URZ, [UR13+0x1410], UR10 ;  /* 0x0014100a0dffa5b2 */ /* 0x0082e40008000100 */
[----:B---3--:R-:W-:Y:S06]  /*1900*/  BAR.SYNC.DEFER_BLOCKING 0x0 ;  /* 0x0000000000007b1d */ /* 0x008fec0000010000 */
[----:B-1----:R-:W-:Y:S05]  /*1910*/  BRA.U UP1, `(.L_x_13) ;  /* 0x0000000101307547 */ /* 0x002fea000b800000 */
[----:B------:R-:W-:Y:S01]  /*1920*/  UIADD3 UR10, UPT, UPT, UR13, 0x1410, URZ ;  /* 0x000014100d0a7890 */ /* 0x000fe2000fffe0ff */
[----:B------:R-:W-:Y:S01]  /*1930*/  UMOV UR11, URZ ;  /* 0x000000ff000b7c82 */ /* 0x000fe20008000000 */
[----:B------:R-:W-:Y:S01]  /*1940*/  UMOV UR24, UR31 ;  /* 0x0000001f00187c82 */ /* 0x000fe20008000000 */
[----:B------:R-:W-:Y:S01]  /*1950*/  UMOV UR25, 0x40004040 ;  /* 0x4000404000197882 */ /* 0x000fe20000000000 */
[----:B------:R-:W-:Y:S01]  /*1960*/  UMOV UR22, UR19 ;  /* 0x0000001300167c82 */ /* 0x000fe20008000000 */
[----:B------:R-:W-:Y:S01]  /*1970*/  UMOV UR23, 0xc0004010 ;  /* 0xc000401000177882 */ /* 0x000fe20000000000 */
[----:B------:R-:W-:Y:S01]  /*1980*/  UMOV UR32, 0x0 ;  /* 0x0000000000207882 */ /* 0x000fe20000000000 */
[----:B------:R-:W-:Y:S01]  /*1990*/  UMOV UR33, 0x4088490 ;  /* 0x0408849000217882 */ /* 0x000fe20000000000 */
[----:B------:R-:W-:Y:S01]  /*19a0*/  UMOV UR10, UR10 ;  /* 0x0000000a000a7c82 */ /* 0x000fe20008000000 */
[----:B------:R1:W-:Y:S01]  /*19b0*/  UTCHMMA gdesc[UR24], gdesc[UR22], tmem[UR30], tmem[UR32], idesc[UR33], !UPT ;  /* 0x00ff2016180075ea */ /* 0x0003e2000f80001e */
[----:B------:R1:W-:Y:S01]  /*19c0*/  UTCBAR [UR10], URZ ;  /* 0x000000ff0a0073e9 */ /* 0x0003e200080000ff */
[----:B------:R-:W-:-:S02]  /*19d0*/  NOP ;  /* 0x0000000000007918 */ /* 0x000fc40000000000 */
.L_x_13:
[----:B------:R-:W3:Y:S02]  /*19e0*/  SYNCS.PHASECHK.TRANS64.TRYWAIT P3, [UR13+0x1410], RZ ;  /* 0x001410ffff0075a7 */ /* 0x000ee4000806110d */
[----:B---3--:R-:W-:Y:S05]  /*19f0*/  @!P3 BRA `(.L_x_14) ;  /* 0x00000014000cb947 */ /* 0x008fea0003800000 */
.L_x_23:
[----:B------:R-:W-:Y:S01]  /*1a00*/  BAR.SYNC.DEFER_BLOCKING 0x0 ;  /* 0x0000000000007b1d */ /* 0x000fe20000010000 */
[----:B------:R-:W-:-:S05]  /*1a10*/  IMAD.U32 R32, R32, -0x80000000, RZ ;  /* 0x8000000020207824 */ /* 0x000fca00078e00ff */
[----:B------:R-:W-:Y:S01]  /*1a20*/  LDTM.16dp32bit_t0_t15.x8 R4, tmem[UR16] ;  /* 0x00000010000479ee */ /* 0x000fe20008980000 */
[----:B------:R-:W3:Y:S01]  /*1a30*/  LDTM.16dp32bit_t16_t31.x8 R4, tmem[UR16+0x8] ;  /* 0x00000810000479ee */ /* 0x000ee200089a0000 */
[----:B------:R-:W4:Y:S01]  /*1a40*/  @!P2 SYNCS.CCTL.IV [UR13+0x1410] ;  /* 0x00141000ff00a9b1 */ /* 0x000f22000800000d */
[----:B------:R-:W-:Y:S01]  /*1a50*/  NOP ;  /* 0x0000000000007918 */ /* 0x000fe20000000000 */
[----:B--23--:R-:W-:Y:S01]  /*1a60*/  FMUL R16, R4, UR34 ;  /* 0x0000002204107c20 */ /* 0x00cfe20008400000 */
[----:B------:R-:W-:Y:S01]  /*1a70*/  FMUL R33, R5, UR34 ;  /* 0x0000002205217c20 */ /* 0x000fe20008400000 */
[----:B0-----:R-:W-:-:S05]  /*1a80*/  FMUL R34, R6, UR34 ;  /* 0x0000002206227c20 */ /* 0x001fca0008400000 */
[----:B------:R-:W-:Y:S01]  /*1a90*/  FMNMX3 R34, R16, R33, R34, !PT ;  /* 0x0000002110227276 */ /* 0x000fe20007800022 */
[----:B------:R-:W-:Y:S01]  /*1aa0*/  FMUL R16, R7, UR34 ;  /* 0x0000002207107c20 */ /* 0x000fe20008400000 */
[----:B------:R-:W-:-:S05]  /*1ab0*/  FMUL R33, R8, UR34 ;  /* 0x0000002208217c20 */ /* 0x000fca0008400000 */
[----:B------:R-:W-:Y:S01]  /*1ac0*/  FMNMX3 R34, R34, R16, R33, !PT ;  /* 0x0000001022227276 */ /* 0x000fe20007800021 */
[----:B------:R-:W-:Y:S01]  /*1ad0*/  FMUL R16, R9, UR34 ;  /* 0x0000002209107c20 */ /* 0x000fe20008400000 */
[----:B------:R-:W-:-:S05]  /*1ae0*/  FMUL R33, R10, UR34 ;  /* 0x000000220a217c20 */ /* 0x000fca0008400000 */
[----:B------:R-:W-:Y:S01]  /*1af0*/  FMNMX3 R33, R34, R16, R33, !PT ;  /* 0x0000001022217276 */ /* 0x000fe20007800021 */
[----:B------:R-:W-:-:S05]  /*1b00*/  FMUL R16, R11, UR34 ;  /* 0x000000220b107c20 */ /* 0x000fca0008400000 */
[----:B------:R-:W-:-:S05]  /*1b10*/  FMNMX R16, R16, R33, !PT ;  /* 0x0000002110107209 */ /* 0x000fca0007800000 */
[----:B------:R-:W0:Y:S02]  /*1b20*/  SHFL.BFLY PT, R33, R16, 0x10, 0x1f ;  /* 0x0e001f0010217f89 */ /* 0x000e2400000e0000 */
[----:B0-----:R-:W-:-:S05]  /*1b30*/  FMNMX R34, R16, R33, !PT ;  /* 0x0000002110227209 */ /* 0x001fca0007800000 */
[----:B----4-:R-:W-:Y:S01]  /*1b40*/  @!P5 STS [R13+0xc00], R34 ;  /* 0x000c00220d00d388 */ /* 0x010fe20000000800 */
[----:B------:R-:W-:Y:S06]  /*1b50*/  BAR.SYNC.DEFER_BLOCKING 0x0 ;  /* 0x0000000000007b1d */ /* 0x000fec0000010000 */
[----:B------:R-:W0:Y:S04]  /*1b60*/  @!P6 LDS R23, [R14+0xc00] ;  /* 0x000c00000e17e984 */ /* 0x000e280000000800 */
[----:B0-----:R-:W0:Y:S02]  /*1b70*/  SHFL.BFLY PT, R36, R23, 0x1, 0x1f ;  /* 0x0c201f0017247f89 */ /* 0x001e2400000e0000 */
[----:B0-----:R-:W-:-:S05]  /*1b80*/  FMNMX R33, R23, R36, !PT ;  /* 0x0000002417217209 */ /* 0x001fca0007800000 */
[----:B------:R-:W-:Y:S01]  /*1b90*/  @P0 STS [R14+0xc00], R33 ;  /* 0x000c00210e000388 */ /* 0x000fe20000000800 */
[----:B------:R-:W-:Y:S06]  /*1ba0*/  BAR.SYNC.DEFER_BLOCKING 0x0 ;  /* 0x0000000000007b1d */ /* 0x000fec0000010000 */
[----:B------:R-:W0:Y:S02]  /*1bb0*/  LDS R16, [R15+0xc00] ;  /* 0x000c00000f107984 */ /* 0x000e240000000800 */
[----:B0-----:R-:W-:-:S05]  /*1bc0*/  FMNMX R16, R16, R25, !PT ;  /* 0x0000001910107209 */ /* 0x001fca0007800000 */
[--C-:B------:R-:W-:Y:S01]  /*1bd0*/  FFMA R4, R4, UR34, -R16.reuse ;  /* 0x0000002204047c23 */ /* 0x100fe20008000810 */
[--C-:B------:R-:W-:Y:S01]  /*1be0*/  FFMA R5, R5, UR34, -R16.reuse ;  /* 0x0000002205057c23 */ /* 0x100fe20008000810 */
[--C-:B------:R-:W-:Y:S01]  /*1bf0*/  FFMA R6, R6, UR34, -R16.reuse ;  /* 0x0000002206067c23 */ /* 0x100fe20008000810 */
[--C-:B------:R-:W-:Y:S01]  /*1c00*/  FFMA R7, R7, UR34, -R16.reuse ;  /* 0x0000002207077c23 */ /* 0x100fe20008000810 */
[----:B------:R-:W-:Y:S01]  /*1c10*/  FMUL R4, R4, 1.4426950216293334961 ;  /* 0x3fb8aa3b04047820 */ /* 0x000fe20000400000 */
[----:B------:R-:W-:Y:S01]  /*1c20*/  FMUL R35, R5, 1.4426950216293334961 ;  /* 0x3fb8aa3b05237820 */ /* 0x000fe20000400000 */
[----:B------:R-:W-:Y:S01]  /*1c30*/  FMUL R5, R6, 1.4426950216293334961 ;  /* 0x3fb8aa3b06057820 */ /* 0x000fe20000400000 */
[----:B------:R-:W-:Y:S01]  /*1c40*/  FMUL R6, R7, 1.4426950216293334961 ;  /* 0x3fb8aa3b07067820 */ /* 0x000fe20000400000 */
[--C-:B------:R-:W-:Y:S01]  /*1c50*/  FFMA R8, R8, UR34, -R16.reuse ;  /* 0x0000002208087c23 */ /* 0x100fe20008000810 */
[--C-:B------:R-:W-:Y:S01]  /*1c60*/  FFMA R9, R9, UR34, -R16.reuse ;  /* 0x0000002209097c23 */ /* 0x100fe20008000810 */
[----:B------:R-:W-:Y:S01]  /*1c70*/  MUFU.EX2 R4, R4 ;  /* 0x0000000400047308 */ /* 0x000fe20000000800 */
[--C-:B------:R-:W-:Y:S01]  /*1c80*/  FFMA R10, R10, UR34, -R16.reuse ;  /* 0x000000220a0a7c23 */ /* 0x100fe20008000810 */
[----:B------:R-:W-:Y:S01]  /*1c90*/  FMUL R7, R8, 1.4426950216293334961 ;  /* 0x3fb8aa3b08077820 */ /* 0x000fe20000400000 */
[----:B------:R-:W-:Y:S01]  /*1ca0*/  FMUL R8, R9, 1.4426950216293334961 ;  /* 0x3fb8aa3b09087820 */ /* 0x000fe20000400000 */
[----:B------:R-:W-:Y:S01]  /*1cb0*/  FFMA R11, R11, UR34, -R16 ;  /* 0x000000220b0b7c23 */ /* 0x000fe20008000810 */
[----:B------:R-:W-:-:S03]  /*1cc0*/  FMUL R10, R10, 1.4426950216293334961 ;  /* 0x3fb8aa3b0a0a7820 */ /* 0x000fc60000400000 */
[----:B------:R-:W0:Y:S01]  /*1cd0*/  MUFU.EX2 R35, R35 ;  /* 0x0000002300237308 */ /* 0x000e220000000800 */
[----:B------:R-:W-:-:S07]  /*1ce0*/  FMUL R9, R11, 1.4426950216293334961 ;  /* 0x3fb8aa3b0b097820 */ /* 0x000fce0000400000 */
[----:B------:R-:W2:Y:S08]  /*1cf0*/  MUFU.EX2 R5, R5 ;  /* 0x0000000500057308 */ /* 0x000eb00000000800 */
[----:B------:R-:W3:Y:S01]  /*1d00*/  MUFU.EX2 R6, R6 ;  /* 0x0000000600067308 */ /* 0x000ee20000000800 */
[----:B0-----:R-:W-:-:S07]  /*1d10*/  FADD R34, R4, R35 ;  /* 0x0000002304227221 */ /* 0x001fce0000000000 */
[----:B------:R-:W0:Y:S01]  /*1d20*/  MUFU.EX2 R7, R7 ;  /* 0x0000000700077308 */ /* 0x000e220000000800 */
[----:B--2---:R-:W-:-:S07]  /*1d30*/  FADD R11, R5, R34 ;  /* 0x00000022050b7221 */ /* 0x004fce0000000000 */
[----:B------:R-:W2:Y:S01]  /*1d40*/  MUFU.EX2 R8, R8 ;  /* 0x0000000800087308 */ /* 0x000ea20000000800 */
[----:B---3--:R-:W-:-:S07]  /*1d50*/  FADD R34, R6, R11 ;  /* 0x0000000b06227221 */ /* 0x008fce0000000000 */
[----:B------:R-:W3:Y:S01]  /*1d60*/  MUFU.EX2 R10, R10 ;  /* 0x0000000a000a7308 */ /* 0x000ee20000000800 */
[----:B0-----:R-:W-:-:S07]  /*1d70*/  FADD R11, R7, R34 ;  /* 0x00000022070b7221 */ /* 0x001fce0000000000 */
[----:B------:R-:W0:Y:S01]  /*1d80*/  MUFU.EX2 R9, R9 ;  /* 0x0000000900097308 */ /* 0x000e220000000800 */
[----:B--2---:R-:W-:-:S04]  /*1d90*/  FADD R11, R8, R11 ;  /* 0x0000000b080b7221 */ /* 0x004fc80000000000 */
[----:B---3--:R-:W-:-:S04]  /*1da0*/  FADD R34, R10, R11 ;  /* 0x0000000b0a227221 */ /* 0x008fc80000000000 */
[----:B0-----:R-:W-:-:S05]  /*1db0*/  FADD R34, R9, R34 ;  /* 0x0000002209227221 */ /* 0x001fca0000000000 */
[----:B------:R-:W0:Y:S02]  /*1dc0*/  SHFL.BFLY PT, R11, R34, 0x10, 0x1f ;  /* 0x0e001f00220b7f89 */ /* 0x000e2400000e0000 */
[----:B0-----:R-:W-:Y:S01]  /*1dd0*/  FADD R36, R34, R11 ;  /* 0x0000000b22247221 */ /* 0x001fe20000000000 */
[----:B------:R-:W-:Y:S06]  /*1de0*/  BAR.SYNC.DEFER_BLOCKING 0x0 ;  /* 0x0000000000007b1d */ /* 0x000fec0000010000 */
[----:B------:R-:W-:Y:S02]  /*1df0*/  @!P5 STS [R13+0xc00], R36 ;  /* 0x000c00240d00d388 */ /* 0x000fe40000000800 */
[----:B------:R-:W-:Y:S06]  /*1e00*/  BAR.SYNC.DEFER_BLOCKING 0x0 ;  /* 0x0000000000007b1d */ /* 0x000fec0000010000 */
[----:B------:R-:W0:Y:S04]  /*1e10*/  @!P6 LDS R24, [R14+0xc00] ;  /* 0x000c00000e18e984 */ /* 0x000e280000000800 */
[----:B0-----:R-:W0:Y:S02]  /*1e20*/  SHFL.BFLY PT, R11, R24, 0x1, 0x1f ;  /* 0x0c201f00180b7f89 */ /* 0x001e2400000e0000 */
[----:B0-----:R-:W-:-:S05]  /*1e30*/  FADD R11, R24, R11 ;  /* 0x0000000b180b7221 */ /* 0x001fca0000000000 */
[----:B------:R0:W-:Y:S01]  /*1e40*/  @P0 STS [R14+0xc00], R11 ;  /* 0x000c000b0e000388 */ /* 0x0001e20000000800 */
[----:B------:R-:W-:Y:S06]  /*1e50*/  BAR.SYNC.DEFER_BLOCKING 0x0 ;  /* 0x0000000000007b1d */ /* 0x000fec0000010000 */
[----:B------:R0:W2:Y:S01]  /*1e60*/  LDS R33, [R15+0xc00] ;  /* 0x000c00000f217984 */ /* 0x0000a20000000800 */
[----:B------:R-:W3:Y:S02]  /*1e70*/  SYNCS.PHASECHK.TRANS64.TRYWAIT P3, [UR15], R32 ;  /* 0x00000020ff0075a7 */ /* 0x000ee4000806110f */
[----:B0-23--:R-:W-:Y:S05]  /*1e80*/  @!P3 BRA `(.L_x_15) ;  /* 0x0000000c00f4b947 */ /* 0x00dfea0003800000 */
.L_x_24:
[----:B------:R-:W-:-:S05]  /*1e90*/  IMAD.WIDE R36, R21, 0x2, R26 ;  /* 0x0000000215247825 */ /* 0x000fca00078e021a */
[----:B------:R0:W2:Y:S02]  /*1ea0*/  LDG.E.U16 R34, desc[UR26][R36.64] ;  /* 0x0000001a24227981 */ /* 0x0000a4000c1e1500 */
[----:B0-----:R-:W-:-:S05]  /*1eb0*/  IMAD.WIDE R36, R21, 0x2, R18 ;  /* 0x0000000215247825 */ /* 0x001fca00078e0212 */
[----:B------:R0:W3:Y:S01]  /*1ec0*/  LDG.E.U16 R32, desc[UR26][R36.64] ;  /* 0x0000001a24207981 */ /* 0x0000e2000c1e1500 */
[----:B------:R-:W-:Y:S01]  /*1ed0*/  F2FP.BF16.F32.PACK_AB R5, R6, R5 ;  /* 0x000000050605723e */ /* 0x000fe200000010ff */
[----:B------:R-:W-:Y:S01]  /*1ee0*/  FADD R25, -R16, R25 ;  /* 0x0000001910197221 */ /* 0x000fe20000000100 */
[----:B------:R-:W-:Y:S01]  /*1ef0*/  F2FP.BF16.F32.PACK_AB R6, R8, R7 ;  /* 0x000000070806723e */ /* 0x000fe200000010ff */
[----:B------:R-:W-:Y:S01]  /*1f00*/  ULEA UR15, UR29, UR13, 0x3 ;  /* 0x0000000d1d0f7291 */ /* 0x000fe2000f8e18ff */
[----:B------:R-:W-:Y:S01]  /*1f10*/  F2FP.BF16.F32.PACK_AB R4, R35, R4 ;  /* 0x000000042304723e */ /* 0x000fe200000010ff */
[----:B------:R-:W-:Y:S01]  /*1f20*/  FMUL R25, R25, 1.4426950216293334961 ;  /* 0x3fb8aa3b19197820 */ /* 0x000fe20000400000 */
[----:B------:R-:W-:Y:S01]  /*1f30*/  F2FP.BF16.F32.PACK_AB R7, R9, R10 ;  /* 0x0000000a0907723e */ /* 0x000fe200000010ff */
[----:B------:R-:W-:Y:S02]  /*1f40*/  UIADD3 UR15, UPT, UPT, UR15, 0x1400, URZ ;  /* 0x000014000f0f7890 */ /* 0x000fe4000fffe0ff */
[----:B0-----:R-:W0:Y:S01]  /*1f50*/  MUFU.EX2 R36, R25 ;  /* 0x0000001900247308 */ /* 0x001e220000000800 */
[----:B------:R-:W-:Y:S01]  /*1f60*/  STTM.16dp32bit_t0_t15.x4 tmem[UR14+0x10], R4 ;  /* 0x00001004000079ed */ /* 0x000fe2000890000e */
[----:B------:R-:W-:Y:S01]  /*1f70*/  STTM.16dp32bit_t16_t31.x4 tmem[UR14+0x14], R4 ;  /* 0x00001404000079ed */ /* 0x000fe2000892000e */
[----:B------:R-:W-:Y:S01]  /*1f80*/  UMOV UR6, UR7 ;  /* 0x0000000700067c82 */ /* 0x000fe20008000000 */
[----:B--2---:R2:W-:Y:S04]  /*1f90*/  STS.U16 [R3+UR13+0x1000], R34 ;  /* 0x0010002203007988 */ /* 0x0045e8000800040d */
[----:B---3--:R2:W-:Y:S01]  /*1fa0*/  STS.U16 [R3+UR13+0x1200], R32 ;  /* 0x0012002003007988 */ /* 0x0085e2000800040d */
[----:B------:R-:W3:Y:S02]  /*1fb0*/  FENCE.VIEW.ASYNC.T ;  /* 0x00000000000073c6 */ /* 0x000ee40000000200 */
[----:B---3--:R-:W-:Y:S06]  /*1fc0*/  BAR.SYNC.DEFER_BLOCKING 0x0 ;  /* 0x0000000000007b1d */ /* 0x008fec0000010000 */
[----:B------:R-:W-:Y:S01]  /*1fd0*/  LDTM.16dp32bit_t0_t15.x4 R8, tmem[UR14] ;  /* 0x0000000e000879ee */ /* 0x000fe20008900000 */
[----:B------:R-:W0:Y:S01]  /*1fe0*/  LDTM.16dp32bit_t16_t31.x4 R8, tmem[UR14+0x4] ;  /* 0x0000040e000879ee */ /* 0x000e220008920000 */
[----:B------:R-:W-:Y:S01]  /*1ff0*/  NOP ;  /* 0x0000000000007918 */ /* 0x000fe20000000000 */
[C---:B0-----:R-:W-:Y:S01]  /*2000*/  FMUL R8, R36.reuse, R8 ;  /* 0x0000000824087220 */ /* 0x041fe20000400000 */
[C---:B------:R-:W-:Y:S01]  /*2010*/  FMUL R9, R36.reuse, R9 ;  /* 0x0000000924097220 */ /* 0x040fe20000400000 */
[C---:B------:R-:W-:Y:S01]  /*2020*/  FMUL R10, R36.reuse, R10 ;  /* 0x0000000a240a7220 */ /* 0x040fe20000400000 */
[----:B------:R-:W-:-:S04]  /*2030*/  FMUL R11, R36, R11 ;  /* 0x0000000b240b7220 */ /* 0x000fc80000400000 */
[----:B------:R2:W-:Y:S01]  /*2040*/  STTM.16dp32bit_t0_t15.x4 tmem[UR14], R8 ;  /* 0x00000008000079ed */ /* 0x0005e2000890000e */
[----:B------:R2:W-:Y:S01]  /*2050*/  STTM.16dp32bit_t16_t31.x4 tmem[UR14+0x4], R8 ;  /* 0x00000408000079ed */ /* 0x0005e2000892000e */
[----:B------:R-:W0:Y:S02]  /*2060*/  FENCE.VIEW.ASYNC.T ;  /* 0x00000000000073c6 */ /* 0x000e240000000200 */
[----:B0-----:R-:W-:Y:S06]  /*2070*/  BAR.SYNC.DEFER_BLOCKING 0x0 ;  /* 0x0000000000007b1d */ /* 0x001fec0000010000 */
[----:B------:R0:W-:Y:S06]  /*2080*/  MEMBAR.ALL.CTA ;  /* 0x0000000000007992 */ /* 0x0001ec0000008000 */
[----:B0-----:R-:W0:Y:S02]  /*2090*/  FENCE.VIEW.ASYNC.S ;  /* 0x00000000000073c6 */ /* 0x001e240000000000 */
[----:B0-----:R-:W-:Y:S06]  /*20a0*/  BAR.SYNC.DEFER_BLOCKING 0x0 ;  /* 0x0000000000007b1d */ /* 0x001fec0000010000 */
[----:B------:R-:W-:Y:S05]  /*20b0*/  BRA.U UP1, `(.L_x_16) ;  /* 0x0000000101387547 */ /* 0x000fea000b800000 */
[----:B-1----:R-:W-:Y:S01]  /*20c0*/  UIADD3 UR32, UPT, UPT, UR12, 0x18, URZ ;  /* 0x000000180c207890 */ /* 0x002fe2000fffe0ff */
[----:B------:R-:W-:Y:S01]  /*20d0*/  UMOV UR22, UR4 ;  /* 0x0000000400167c82 */ /* 0x000fe20008000000 */
[----:B------:R-:W-:Y:S01]  /*20e0*/  UMOV UR23, 0x80004020 ;  /* 0x8000402000177882 */ /* 0x000fe20000000000 */
[----:B------:R-:W-:Y:S01]  /*20f0*/  UMOV UR24, 0x0 ;  /* 0x0000000000187882 */ /* 0x000fe20000000000 */
[----:B------:R-:W-:Y:S01]  /*2100*/  UMOV UR25, 0x4040490 ;  /* 0x0404049000197882 */ /* 0x000fe20000000000 */
[----:B------:R-:W-:Y:S01]  /*2110*/  UMOV UR10, UR15 ;  /* 0x0000000f000a7c82 */ /* 0x000fe20008000000 */
[----:B------:R-:W-:Y:S01]  /*2120*/  UMOV UR11, URZ ;  /* 0x000000ff000b7c82 */ /* 0x000fe20008000000 */
[----:B------:R-:W-:Y:S01]  /*2130*/  UMOV UR36, 0x0 ;  /* 0x0000000000247882 */ /* 0x000fe20000000000 */
[----:B------:R-:W-:Y:S01]  /*2140*/  UMOV UR37, 0x4040490 ;  /* 0x0404049000257882 */ /* 0x000fe20000000000 */
[----:B------:R0:W-:Y:S01]  /*2150*/  UTCHMMA tmem[UR18], gdesc[UR22], tmem[UR12], tmem[UR24], idesc[UR25], UPT ;  /* 0x00ff1816120079ea */ /* 0x0001e2000b80000c */
[----:B------:R-:W-:Y:S01]  /*2160*/  UMOV UR7, UR10 ;  /* 0x0000000a00077c82 */ /* 0x000fe20008000000 */
[----:B------:R0:W-:Y:S01]  /*2170*/  UTCHMMA tmem[UR32], gdesc[UR20], tmem[UR12], tmem[UR36], idesc[UR37], UPT ;  /* 0x00ff2414200079ea */ /* 0x0001e2000b80000c */
[----:B------:R0:W-:Y:S01]  /*2180*/  UTCBAR [UR7], URZ ;  /* 0x000000ff070073e9 */ /* 0x0001e200080000ff */
[----:B------:R-:W-:-:S02]  /*2190*/  NOP ;  /* 0x0000000000007918 */ /* 0x000fc40000000000 */
.L_x_16:
[----:B------:R-:W-:Y:S01]  /*21a0*/  UIADD3 UR29, UPT, UPT, UR29, 0x1, URZ ;  /* 0x000000011d1d7890 */ /* 0x000fe2000fffe0ff */
[----:B------:R-:W-:Y:S01]  /*21b0*/  FFMA R20, R36, R20, R33 ;  /* 0x0000001424147223 */ /* 0x000fe20000000021 */
[----:B------:R-:W-:Y:S01]  /*21c0*/  UIADD3 UR8, UPT, UPT, UR8, 0x20, URZ ;  /* 0x0000002008087890 */ /* 0x000fe2000fffe0ff */
[----:B------:R-:W-:Y:S01]  /*21d0*/  IADD3 R21, PT, PT, R21, UR28, RZ ;  /* 0x0000001c15157c10 */ /* 0x000fe2000fffe0ff */
[----:B------:R-:W-:Y:S01]  /*21e0*/  UISETP.GT.AND UP2, UPT, UR29, 0x1, UPT ;  /* 0x000000011d00788c */ /* 0x000fe2000bf44270 */
[----:B------:R-:W-:Y:S02]  /*21f0*/  IMAD.IADD R22, R17, 0x1, R22 ;  /* 0x0000000111167824 */ /* 0x000fe400078e0216 */
[----:B--2---:R-:W-:Y:S01]  /*2200*/  IMAD.U32 R32, RZ, RZ, UR6 ;  /* 0x00000006ff207e24 */ /* 0x004fe2000f8e00ff */
[----:B0-----:R-:W-:Y:S01]  /*2210*/  USEL UR7, URZ, 0x1, !UP2 ;  /* 0x00000001ff077887 */ /* 0x001fe2000d000000 */
[----:B------:R-:W-:Y:S01]  /*2220*/  IMAD.MOV.U32 R25, RZ, RZ, R16 ;  /* 0x000000ffff197224 */ /* 0x000fe200078e0010 */
[----:B------:R-:W-:-:S02]  /*2230*/  USEL UR29, UR29, URZ, !UP2 ;  /* 0x000000ff1d1d7287 */ /* 0x000fc4000d000000 */
[----:B------:R-:W-:Y:S02]  /*2240*/  UISETP.GE.AND UP2, UPT, UR8, UR17, UPT ;  /* 0x000000110800728c */ /* 0x000fe4000bf46270 */
[----:B------:R-:W-:-:S07]  /*2250*/  ULOP3.LUT UR7, UR6, UR7, URZ, 0x3c, !UPT ;  /* 0x0000000706077292 */ /* 0x000fce000f8e3cff */
[----:B------:R-:W-:Y:S05]  /*2260*/  BRA.U !UP2, `(.L_x_17) ;  /* 0xfffffff50a687547 */ /* 0x000fea000b83ffff */
.L_x_12:
[----:B------:R-:W2:Y:S01]  /*2270*/  LDCU UR4, c[0x0][0x3f0] ;  /* 0x00007e00ff0477ac */ /* 0x000ea20008000800 */
[C---:B0-----:R-:W-:Y:S01]  /*2280*/  FMUL R3, R20.reuse, 8388608 ;  /* 0x4b00000014037820 */ /* 0x041fe20000400000 */
[----:B------:R-:W-:Y:S01]  /*2290*/  FSETP.GEU.AND P4, PT, R20, 1.175494350822287508e-38, PT ;  /* 0x008000001400780b */ /* 0x000fe20003f8e000 */
[----:B------:R-:W-:Y:S01]  /*22a0*/  IMAD.MOV.U32 R22, RZ, RZ, 0x3dc6b27f ;  /* 0x3dc6b27fff167424 */ /* 0x000fe200078e00ff */
[----:B------:R-:W-:Y:S01]  /*22b0*/  SHF.R.S32.HI R10, RZ, 0x5, R0 ;  /* 0x00000005ff0a7819 */ /* 0x000fe20000011400 */
[C---:B------:R-:W-:Y:S01]  /*22c0*/  IMAD.SHL.U32 R17, R0.reuse, 0x2, RZ ;  /* 0x0000000200117824 */ /* 0x040fe200078e00ff */
[----:B------:R-:W-:Y:S02]  /*22d0*/  SHF.L.U32 R11, R0, 0x2, RZ ;  /* 0x00000002000b7819 */ /* 0x000fe400000006ff */
[C---:B------:R-:W-:Y:S02]  /*22e0*/  FSETP.GEU.AND P5, PT, |R20|.reuse, 1.175494350822287508e-38, PT ;  /* 0x008000001400780b */ /* 0x040fe40003fae200 */
[----:B------:R-:W-:-:S02]  /*22f0*/  FSETP.GT.AND P3, PT, |R20|, 8.50705917302346158658e+37, PT ;  /* 0x7e8000001400780b */ /* 0x000fc40003f64200 */
[----:B------:R-:W-:Y:S02]  /*2300*/  LOP3.LUT R8, R0, 0x40, RZ, 0xc0, !PT ;  /* 0x0000004000087812 */ /* 0x000fe400078ec0ff */
[----:B------:R-:W-:Y:S01]  /*2310*/  FSEL R3, R3, R20, !P4 ;  /* 0x0000001403037208 */ /* 0x000fe20006000000 */
[----:B--2---:R-:W-:-:S09]  /*2320*/  UISETP.GE.AND UP0, UPT, UR4, 0x1, UPT ;  /* 0x000000010400788c */ /* 0x004fd2000bf06270 */
[----:B------:R-:W-:Y:S05]  /*2330*/  BRA.U !UP0, `(.L_x_18) ;  /* 0x0000000108107547 */ /* 0x000fea000b800000 */
[----:B------:R-:W-:-:S06]  /*2340*/  USHF.L.U32 UR6, UR6, 0x1f, URZ ;  /* 0x0000001f06067899 */ /* 0x000fcc00080006ff */
[----:B-1----:R-:W-:-:S04]  /*2350*/  IMAD.U32 R4, RZ, RZ, UR6 ;  /* 0x00000006ff047e24 */ /* 0x002fc8000f8e00ff */
[----:B------:R-:W0:Y:S02]  /*2360*/  SYNCS.PHASECHK.TRANS64.TRYWAIT P0, [UR15], R4 ;  /* 0x00000004ff0075a7 */ /* 0x000e24000800110f */
[----:B0-----:R-:W-:Y:S05]  /*2370*/  @!P0 BRA `(.L_x_19) ;  /* 0x0000000800c48947 */ /* 0x001fea0003800000 */
.L_x_18:
[----:B------:R-:W-:Y:S01]  /*2380*/  BAR.SYNC.DEFER_BLOCKING 0x0 ;  /* 0x0000000000007b1d */ /* 0x000fe20000010000 */
[----:B------:R-:W-:Y:S01]  /*2390*/  SHF.R.S32.HI R13, RZ, 0x4, R0 ;  /* 0x00000004ff0d7819 */ /* 0x000fe20000011400 */
[----:B------:R-:W-:Y:S01]  /*23a0*/  @P3 FMUL R20, R20, 0.25 ;  /* 0x3e80000014143820 */ /* 0x000fe20000400000 */
[----:B------:R-:W-:Y:S01]  /*23b0*/  VIADD R9, R3, 0xc0cafb0d ;  /* 0xc0cafb0d03097836 */ /* 0x000fe20000000000 */
[----:B------:R-:W-:Y:S02]  /*23c0*/  LOP3.LUT R17, R17, 0x100, RZ, 0xc0, !PT ;  /* 0x0000010011117812 */ /* 0x000fe400078ec0ff */
[----:B------:R-:W-:Y:S01]  /*23d0*/  SGXT R13, R13, 0x1 ;  /* 0x000000010d0d781a */ /* 0x000fe20000000200 */
[----:B------:R-:W-:Y:S01]  /*23e0*/  @!P5 FMUL R20, R20, 16777216 ;  /* 0x4b8000001414d820 */ /* 0x000fe20000400000 */
[----:B------:R-:W-:Y:S01]  /*23f0*/  LOP3.LUT R12, R9, 0xff800000, RZ, 0xc0, !PT ;  /* 0xff800000090c7812 */ /* 0x000fe200078ec0ff */
[----:B------:R-:W0:Y:S01]  /*2400*/  LDCU.64 UR4, c[0x0][0x3e0] ;  /* 0x00007c00ff0477ac */ /* 0x000e220008000a00 */
[----:B------:R-:W-:-:S02]  /*2410*/  LOP3.LUT R18, R13, 0x440, RZ, 0xc0, !PT ;  /* 0x000004400d127812 */ /* 0x000fc400078ec0ff */
[----:B------:R2:W3:Y:S01]  /*2420*/  MUFU.RCP R13, R20 ;  /* 0x00000014000d7308 */ /* 0x0004e20000001000 */
[----:B------:R-:W-:Y:S01]  /*2430*/  SGXT R10, R10, 0x1 ;  /* 0x000000010a0a781a */ /* 0x000fe20000000200 */
[----:B------:R-:W-:Y:S01]  /*2440*/  IMAD.IADD R9, R3, 0x1, -R12 ;  /* 0x0000000103097824 */ /* 0x000fe200078e0a0c */
[----:B------:R-:W-:Y:S02]  /*2450*/  LOP3.LUT R15, R11, 0xbc, RZ, 0xc0, !PT ;  /* 0x000000bc0b0f7812 */ /* 0x000fe400078ec0ff */
[----:B------:R-:W-:Y:S01]  /*2460*/  LEA.HI R17, R8, R17, RZ, 0x1b ;  /* 0x0000001108117211 */ /* 0x000fe200078fd8ff */
[----:B------:R-:W-:Y:S01]  /*2470*/  FADD R9, R9, -1 ;  /* 0xbf80000009097421 */ /* 0x000fe20000000000 */
[----:B------:R-:W-:Y:S02]  /*2480*/  LOP3.LUT R14, R10, 0x440, RZ, 0xc0, !PT ;  /* 0x000004400a0e7812 */ /* 0x000fe400078ec0ff */
[----:B------:R-:W-:Y:S01]  /*2490*/  IADD3 R10, PT, PT, R18, R17, R15 ;  /* 0x00000011120a7210 */ /* 0x000fe20007ffe00f */
[----:B------:R-:W-:Y:S01]  /*24a0*/  IMAD.SHL.U32 R17, R0, 0x10, RZ ;  /* 0x0000001000117824 */ /* 0x000fe200078e00ff */
[----:B------:R-:W-:Y:S01]  /*24b0*/  LOP3.LUT R15, R14, 0x27c, R11, 0x78, !PT ;  /* 0x0000027c0e0f7812 */ /* 0x000fe200078e780b */
[----:B------:R-:W4:Y:S02]  /*24c0*/  @!P2 SYNCS.CCTL.IV [UR13+0x1400] ;  /* 0x00140000ff00a9b1 */ /* 0x000f24000800000d */
[----:B----4-:R-:W-:Y:S01]  /*24d0*/  BAR.SYNC.DEFER_BLOCKING 0x0 ;  /* 0x0000000000007b1d */ /* 0x010fe20000010000 */
[----:B------:R-:W-:Y:S01]  /*24e0*/  LEA R8, R8, UR13, 0x1 ;  /* 0x0000000d08087c11 */ /* 0x000fe2000f8e08ff */
[----:B------:R-:W-:Y:S01]  /*24f0*/  FFMA.FTZ R14, R9, R22, -0.16845393180847167969 ;  /* 0xbe2c7f30090e7423 */ /* 0x000fe20000010016 */
[----:B------:R-:W-:Y:S01]  /*2500*/  FSEL R11, RZ, -23, P4 ;  /* 0xc1b80000ff0b7808 */ /* 0x000fe20002000000 */
[----:B0-----:R-:W-:Y:S01]  /*2510*/  UIMAD UR4, UR9, UR4, URZ ;  /* 0x00000004090472a4 */ /* 0x001fe2000f8e02ff */
[----:B------:R-:W-:Y:S01]  /*2520*/  IADD3 R8, PT, PT, R15, R8, RZ ;  /* 0x000000080f087210 */ /* 0x000fe20007ffe0ff */
[C---:B------:R-:W-:Y:S01]  /*2530*/  FFMA.FTZ R14, R9.reuse, R14, 0.1716887056827545166 ;  /* 0x3e2fcf2a090e7423 */ /* 0x040fe2000001000e */
[----:B------:R-:W-:Y:S01]  /*2540*/  I2FP.F32.S32 R12, R12 ;  /* 0x0000000c000c7245 */ /* 0x000fe20000201400 */
[----:B-1----:R-:W-:Y:S01]  /*2550*/  LDTM.16dp32bit_t0_t15.x4 R4, tmem[UR14] ;  /* 0x0000000e000479ee */ /* 0x002fe20008900000 */
[----:B------:R-:W0:Y:S01]  /*2560*/  LDTM.16dp32bit_t16_t31.x4 R4, tmem[UR14+0x4] ;  /* 0x0000040e000479ee */ /* 0x000e220008920000 */
[----:B--2---:R-:W-:Y:S01]  /*2570*/  LOP3.LUT R20, R10, 0x40, RZ, 0x3c, !PT ;  /* 0x000000400a147812 */ /* 0x004fe200078e3cff */
[C---:B------:R-:W-:Y:S01]  /*2580*/  FFMA.FTZ R14, R9.reuse, R14, -0.17900948226451873779 ;  /* 0xbe374e43090e7423 */ /* 0x040fe2000001000e */
[--C-:B------:R-:W-:Y:S01]  /*2590*/  SHF.R.U32.HI R23, RZ, 0x6, R0.reuse ;  /* 0x00000006ff177819 */ /* 0x100fe20000011600 */
[----:B------:R-:W-:Y:S01]  /*25a0*/  FFMA.FTZ R11, R12, 1.1920928955078125e-07, R11 ;  /* 0x340000000c0b7823 */ /* 0x000fe2000001000b */
[----:B------:R-:W-:Y:S01]  /*25b0*/  SHF.R.U32.HI R12, RZ, 0x2, R0 ;  /* 0x00000002ff0c7819 */ /* 0x000fe20000011600 */
[----:B------:R-:W-:Y:S01]  /*25c0*/  FFMA.FTZ R14, R9, R14, 0.20512372255325317383 ;  /* 0x3e520bf4090e7423 */ /* 0x000fe2000001000e */
[----:B------:R-:W-:Y:S01]  /*25d0*/  ISETP.GE.U32.AND P0, PT, R3, 0x7f800000, PT ;  /* 0x7f8000000300780c */ /* 0x000fe20003f06070 */
[----:B------:R-:W-:Y:S01]  /*25e0*/  IMAD R15, R2, UR5, RZ ;  /* 0x00000005020f7c24 */ /* 0x000fe2000f8e02ff */
[----:B------:R-:W-:Y:S01]  /*25f0*/  SGXT.U32 R23, R23, 0x2 ;  /* 0x000000021717781a */ /* 0x000fe20000000000 */
[----:B------:R-:W-:Y:S01]  /*2600*/  FFMA.FTZ R14, R9, R14, -0.24046532809734344482 ;  /* 0xbe763c8b090e7423 */ /* 0x000fe2000001000e */
[----:B------:R-:W-:Y:S01]  /*2610*/  LOP3.LUT R19, R17, 0x30, RZ, 0xc0, !PT ;  /* 0x0000003011137812 */ /* 0x000fe200078ec0ff */
[----:B------:R-:W-:Y:S01]  /*2620*/  USHF.L.U32 UR5, UR4, 0x1, URZ ;  /* 0x0000000104057899 */ /* 0x000fe200080006ff */
[----:B------:R-:W-:Y:S01]  /*2630*/  IMAD.SHL.U32 R17, R15, 0x2, RZ ;  /* 0x000000020f117824 */ /* 0x000fe200078e00ff */
[----:B------:R-:W1:Y:S01]  /*2640*/  @!P2 SYNCS.CCTL.IV [UR13+0x1408] ;  /* 0x00140800ff00a9b1 */ /* 0x000e62000800000d */
[----:B------:R-:W-:Y:S01]  /*2650*/  NOP ;  /* 0x0000000000007918 */ /* 0x000fe20000000000 */
[----:B------:R-:W-:Y:S01]  /*2660*/  FSETP.NEU.AND P2, PT, R3, RZ, PT ;  /* 0x000000ff0300720b */ /* 0x000fe20003f4d000 */
[----:B0-----:R-:W-:Y:S01]  /*2670*/  @P3 FMUL R4, R4, 0.25 ;  /* 0x3e80000004043820 */ /* 0x001fe20000400000 */
[----:B------:R-:W-:Y:S01]  /*2680*/  @P3 FMUL R5, R5, 0.25 ;  /* 0x3e80000005053820 */ /* 0x000fe20000400000 */
[----:B------:R-:W-:Y:S01]  /*2690*/  @P3 FMUL R6, R6, 0.25 ;  /* 0x3e80000006063820 */ /* 0x000fe20000400000 */
[----:B------:R-:W-:Y:S01]  /*26a0*/  @P3 FMUL R7, R7, 0.25 ;  /* 0x3e80000007073820 */ /* 0x000fe20000400000 */
[----:B------:R-:W-:Y:S01]  /*26b0*/  @!P5 FMUL R4, R4, 16777216 ;  /* 0x4b8000000404d820 */ /* 0x000fe20000400000 */
[----:B------:R-:W-:Y:S01]  /*26c0*/  @!P5 FMUL R5, R5, 16777216 ;  /* 0x4b8000000505d820 */ /* 0x000fe20000400000 */
[----:B------:R-:W-:Y:S01]  /*26d0*/  @!P5 FMUL R6, R6, 16777216 ;  /* 0x4b8000000606d820 */ /* 0x000fe20000400000 */
[----:B------:R-:W-:Y:S01]  /*26e0*/  @!P5 FMUL R7, R7, 16777216 ;  /* 0x4b8000000707d820 */ /* 0x000fe20000400000 */
[C---:B---3--:R-:W-:Y:S01]  /*26f0*/  FMUL R4, R13.reuse, R4 ;  /* 0x000000040d047220 */ /* 0x048fe20000400000 */
[C---:B------:R-:W-:Y:S01]  /*2700*/  FMUL R5, R13.reuse, R5 ;  /* 0x000000050d057220 */ /* 0x040fe20000400000 */
[C---:B------:R-:W-:Y:S01]  /*2710*/  FMUL R6, R13.reuse, R6 ;  /* 0x000000060d067220 */ /* 0x040fe20000400000 */
[----:B------:R-:W-:Y:S01]  /*2720*/  FMUL R7, R13, R7 ;  /* 0x000000070d077220 */ /* 0x000fe20000400000 */
[----:B------:R-:W-:-:S02]  /*2730*/  LOP3.LUT R13, R12, 0x38, RZ, 0xc0, !PT ;  /* 0x000000380c0d7812 */ /* 0x000fc400078ec0ff */
[----:B------:R-:W-:Y:S01]  /*2740*/  F2FP.BF16.F32.PACK_AB R5, R5, R4 ;  /* 0x000000040505723e */ /* 0x000fe200000010ff */
[----:B------:R-:W-:Y:S01]  /*2750*/  FFMA.FTZ R4, R9, R14, 0.28857114911079406738 ;  /* 0x3e93bf9909047423 */ /* 0x000fe2000001000e */
[----:B------:R-:W-:Y:S01]  /*2760*/  F2FP.BF16.F32.PACK_AB R7, R7, R6 ;  /* 0x000000060707723e */ /* 0x000fe200000010ff */
[----:B------:R-:W0:Y:S02]  /*2770*/  LDC R14, c[0x0][0x3e8] ;  /* 0x0000fa00ff0e7b82 */ /* 0x000e240000000800 */
[----:B-1----:R1:W-:Y:S01]  /*2780*/  STS [R8], R5 ;  /* 0x0000000508007388 */ /* 0x0023e20000000800 */
[----:B------:R-:W-:-:S03]  /*2790*/  FFMA.FTZ R6, R9, R4, -0.36067417263984680176 ;  /* 0xbeb8aa4909067423 */ /* 0x000fc60000010004 */
[----:B------:R2:W-:Y:S01]  /*27a0*/  STS [R8+0x100], R7 ;  /* 0x0001000708007388 */ /* 0x0005e20000000800 */
[C---:B------:R-:W-:Y:S01]  /*27b0*/  FFMA.FTZ R6, R9.reuse, R6, 0.48089820146560668945 ;  /* 0x3ef6384a09067423 */ /* 0x040fe20000010006 */
[----:B------:R-:W-:Y:S03]  /*27c0*/  BAR.SYNC.DEFER_BLOCKING 0x0 ;  /* 0x0000000000007b1d */ /* 0x000fe60000010000 */
[----:B------:R-:W-:-:S04]  /*27d0*/  FFMA.FTZ R18, R9, R6, -0.72134751081466674805 ;  /* 0xbf38aa3b09127423 */ /* 0x000fc80000010006 */
[----:B------:R-:W-:Y:S01]  /*27e0*/  FMUL R18, R9, R18 ;  /* 0x0000001209127220 */ /* 0x000fe20000400000 */
[----:B-1----:R-:W1:Y:S01]  /*27f0*/  LDC.64 R4, c[0x0][0x398] ;  /* 0x0000e600ff047b82 */ /* 0x002e620000000a00 */
[----:B--2---:R-:W-:Y:S02]  /*2800*/  LOP3.LUT R8, R13, 0x1f, R0, 0xf8, !PT ;  /* 0x0000001f0d087812 */ /* 0x004fe400078ef800 */
[C---:B------:R-:W-:Y:S01]  /*2810*/  FMUL R18, R9.reuse, R18 ;  /* 0x0000001209127220 */ /* 0x040fe20000400000 */
[----:B------:R-:W-:Y:S02]  /*2820*/  LOP3.LUT R0, R0, 0xff, RZ, 0xc0, !PT ;  /* 0x000000ff00007812 */ /* 0x000fe400078ec0ff */
[C---:B------:R-:W-:Y:S02]  /*2830*/  IMAD.SHL.U32 R21, R8.reuse, 0x8, RZ ;  /* 0x0000000808157824 */ /* 0x040fe400078e00ff */
[----:B------:R-:W-:Y:S01]  /*2840*/  FFMA.FTZ R18, R9, 1.4426950216293334961, R18 ;  /* 0x3fb8aa3b09127823 */ /* 0x000fe20000010012 */
[----:B------:R-:W-:-:S02]  /*2850*/  IMAD.SHL.U32 R8, R8, 0x10, RZ ;  /* 0x0000001008087824 */ /* 0x000fc400078e00ff */
[----:B------:R-:W-:Y:S01]  /*2860*/  LOP3.LUT R22, R21, 0xc0, RZ, 0xc0, !PT ;  /* 0x000000c015167812 */ /* 0x000fe200078ec0ff */
[----:B------:R-:W-:Y:S02]  /*2870*/  FADD R11, R11, R18 ;  /* 0x000000120b0b7221 */ /* 0x000fe40000000000 */
[----:B------:R-:W-:Y:S02]  /*2880*/  LOP3.LUT R8, R8, 0xf0, RZ, 0xc0, !PT ;  /* 0x000000f008087812 */ /* 0x000fe400078ec0ff */
[----:B------:R-:W-:Y:S01]  /*2890*/  IADD3 R9, PT, PT, R22, UR13, R19 ;  /* 0x0000000d16097c10 */ /* 0x000fe2000fffe013 */
[----:B0-----:R-:W-:Y:S01]  /*28a0*/  IMAD R19, R23, R14, RZ ;  /* 0x0000000e17137224 */ /* 0x001fe200078e02ff */
[----:B------:R-:W0:Y:S04]  /*28b0*/  LDS.U16 R7, [R10+UR13] ;  /* 0x0000000d0a077984 */ /* 0x000e280008000400 */
[----:B------:R-:W2:Y:S01]  /*28c0*/  LDS.U16 R6, [R20+UR13] ;  /* 0x0000000d14067984 */ /* 0x000ea20008000400 */
[----:B-1----:R-:W-:Y:S01]  /*28d0*/  IADD3 R22, P3, P4, R17, UR5, R4 ;  /* 0x0000000511167c10 */ /* 0x002fe2000fc7e004 */
[----:B------:R-:W-:-:S02]  /*28e0*/  UIMAD.WIDE UR4, UR4, 0x2, URZ ;  /* 0x00000002040478a5 */ /* 0x000fc4000f8e02ff */
[----:B------:R1:W3:Y:S01]  /*28f0*/  LDS.U16 R12, [R10+UR13+0x200] ;  /* 0x0002000d0a0c7984 */ /* 0x0002e20008000400 */
[----:B------:R-:W-:Y:S01]  /*2900*/  LEA R17, R14, R19, 0x2 ;  /* 0x000000130e117211 */ /* 0x000fe200078e10ff */
[----:B------:R-:W-:Y:S02]  /*2910*/  IMAD.HI R4, R15, 0x2, RZ ;  /* 0x000000020f047827 */ /* 0x000fe400078e02ff */
[----:B------:R4:W5:Y:S02]  /*2920*/  LDS.U16 R13, [R20+UR13+0x200] ;  /* 0x0002000d140d7984 */ /* 0x0009640008000400 */
[----:B-1----:R-:W-:-:S03]  /*2930*/  @P0 IMAD.MOV.U32 R10, RZ, RZ, 0x7f800000 ;  /* 0x7f800000ff0a0424 */ /* 0x002fc600078e00ff */
[----:B------:R-:W1:Y:S01]  /*2940*/  LDCU UR4, c[0x0][0x3ec] ;  /* 0x00007d80ff0477ac */ /* 0x000e620008000800 */
[----:B------:R-:W-:Y:S01]  /*2950*/  @P0 FFMA.FTZ R11, R3, R10, +INF ;  /* 0x7f800000030b0423 */ /* 0x000fe2000001000a */
[----:B------:R-:W-:Y:S01]  /*2960*/  IMAD R3, R14, 0x4, R17 ;  /* 0x000000040e037824 */ /* 0x000fe200078e0211 */
[----:B----4-:R-:W-:Y:S02]  /*2970*/  IADD3.X R20, PT, PT, R4, UR5, R5, P3, P4 ;  /* 0x0000000504147c10 */ /* 0x010fe40009fe8405 */
[-C--:B------:R-:W-:Y:S01]  /*2980*/  LEA R4, P0, R19, R22.reuse, 0x1 ;  /* 0x0000001613047211 */ /* 0x080fe200078008ff */
[----:B------:R-:W-:Y:S01]  /*2990*/  IMAD R15, R14, 0x4, R3 ;  /* 0x000000040e0f7824 */ /* 0x000fe200078e0203 */
[----:B------:R-:W-:Y:S02]  /*29a0*/  FSEL R11, R11, -INF , P2 ;  /* 0xff8000000b0b7808 */ /* 0x000fe40001000000 */
[----:B------:R-:W-:Y:S02]  /*29b0*/  LEA R10, P2, R17, R22, 0x1 ;  /* 0x00000016110a7211 */ /* 0x000fe400078408ff */
[----:B------:R-:W-:Y:S01]  /*29c0*/  LEA.HI.X.SX32 R5, R19, R20, 0x1, P0 ;  /* 0x0000001413057211 */ /* 0x000fe200000f0eff */
[----:B------:R-:W-:Y:S01]  /*29d0*/  FFMA R16, R11, 0.69314718246459960938, R16 ;  /* 0x3f3172180b107823 */ /* 0x000fe20000000010 */
[----:B------:R-:W-:-:S02]  /*29e0*/  LEA R18, P0, R3, R22, 0x1 ;  /* 0x0000001603127211 */ /* 0x000fc400078008ff */
[----:B------:R-:W-:Y:S02]  /*29f0*/  LEA R14, P3, R15, R22, 0x1 ;  /* 0x000000160f0e7211 */ /* 0x000fe400078608ff */
[-C--:B------:R-:W-:Y:S01]  /*2a00*/  LEA.HI.X.SX32 R11, R17, R20.reuse, 0x1, P2 ;  /* 0x00000014110b7211 */ /* 0x080fe200010f0eff */
[----:B-1----:R-:W-:Y:S01]  /*2a10*/  UIMAD UR4, UR9, UR4, URZ ;  /* 0x00000004090472a4 */ /* 0x002fe2000f8e02ff */
[-C--:B------:R-:W-:Y:S01]  /*2a20*/  LEA.HI.X.SX32 R19, R3, R20.reuse, 0x1, P0 ;  /* 0x0000001403137211 */ /* 0x080fe200000f0eff */
[----:B------:R-:W-:Y:S01]  /*2a30*/  IMAD.SHL.U32 R3, R2, 0x4, RZ ;  /* 0x0000000402037824 */ /* 0x000fe200078e00ff */
[----:B------:R-:W-:Y:S01]  /*2a40*/  LEA.HI.X.SX32 R15, R15, R20, 0x1, P3 ;  /* 0x000000140f0f7211 */ /* 0x000fe200018f0eff */
[----:B0-----:R0:W-:Y:S01]  /*2a50*/  STG.E.U16 desc[UR26][R4.64], R7 ;  /* 0x0000000704007986 */ /* 0x0011e2000c10151a */
[----:B------:R-:W-:Y:S01]  /*2a60*/  USHF.L.U32 UR6, UR4, 0x2, URZ ;  /* 0x0000000204067899 */ /* 0x000fe200080006ff */
[----:B------:R-:W-:Y:S01]  /*2a70*/  ISETP.GE.U32.AND P0, PT, R0, 0x40, PT ;  /* 0x000000400000780c */ /* 0x000fe20003f06070 */
[----:B------:R-:W-:Y:S01]  /*2a80*/  UIMAD.WIDE UR4, UR4, 0x4, URZ ;  /* 0x00000004040478a5 */ /* 0x000fe2000f8e02ff */
[----:B--2---:R-:W-:Y:S01]  /*2a90*/  STG.E.U16 desc[UR26][R10.64], R6 ;  /* 0x000000060a007986 */ /* 0x004fe2000c10151a */
[----:B------:R-:W-:-:S03]  /*2aa0*/  IMAD.HI R0, R2, 0x4, RZ ;  /* 0x0000000402007827 */ /* 0x000fc600078e02ff */
[----:B---3--:R-:W-:Y:S04]  /*2ab0*/  STG.E.U16 desc[UR26][R18.64], R12 ;  /* 0x0000000c12007986 */ /* 0x008fe8000c10151a */
[----:B-----5:R-:W-:Y:S01]  /*2ac0*/  STG.E.U16 desc[UR26][R14.64], R13 ;  /* 0x0000000d0e007986 */ /* 0x020fe2000c10151a */
[----:B0-----:R-:W0:Y:S08]  /*2ad0*/  LDC.64 R4, c[0x0][0x3a0] ;  /* 0x0000e800ff047b82 */ /* 0x001e300000000a00 */
[----:B------:R-:W-:Y:S01]  /*2ae0*/  BAR.SYNC.DEFER_BLOCKING 0x0 ;  /* 0x0000000000007b1d */ /* 0x000fe20000010000 */
[----:B0-----:R-:W-:-:S05]  /*2af0*/  IADD3 R2, P2, P3, R3, UR6, R4 ;  /* 0x0000000603027c10 */ /* 0x001fca000fb5e004 */
[----:B------:R-:W-:Y:S01]  /*2b00*/  STSM.16.M88 [R9], R16 ;  /* 0x0000001009007844 */ /* 0x000fe20000000000 */
[----:B------:R-:W-:Y:S01]  /*2b10*/  IADD3.X R3, PT, PT, R0, UR5, R5, P2, P3 ;  /* 0x0000000500037c10 */ /* 0x000fe200097e6405 */
[----:B------:R-:W-:Y:S06]  /*2b20*/  BAR.SYNC.DEFER_BLOCKING 0x0 ;  /* 0x0000000000007b1d */ /* 0x000fec0000010000 */
[----:B------:R-:W0:Y:S04]  /*2b30*/  LDSM.16.M88 R17, [R8+UR13] ;  /* 0x0000000d0811783b */ /* 0x000e280008000000 */
[----:B0-----:R0:W-:Y:S01]  /*2b40*/  @!P0 STG.E desc[UR26][R2.64], R17 ;  /* 0x0000001102008986 */ /* 0x0011e2000c10191a */
[----:B------:R-:W-:Y:S06]  /*2b50*/  BAR.SYNC.DEFER_BLOCKING 0x0 ;  /* 0x0000000000007b1d */ /* 0x000fec0000010000 */
[----:B------:R-:W-:Y:S05]  /*2b60*/  @P1 BRA `(.L_x_20) ;  /* 0x00000000009c1947 */ /* 0x000fea0003800000 */
[----:B------:R-:W1:Y:S01]  /*2b70*/  S2UR UR5, SR_CgaCtaId ;  /* 0x00000000000579c3 */ /* 0x000e620000008800 */
[----:B------:R-:W-:Y:S01]  /*2b80*/  NOP ;  /* 0x0000000000007918 */ /* 0x000fe20000000000 */
[----:B------:R-:W-:Y:S01]  /*2b90*/  UMOV UR4, 0x50 ;  /* 0x0000005000047882 */ /* 0x000fe20000000000 */
[----:B------:R-:W-:Y:S01]  /*2ba0*/  MOV R0, UR12 ;  /* 0x0000000c00007c02 */ /* 0x000fe20008000f00 */
[----:B0-----:R-:W-:-:S03]  /*2bb0*/  IMAD.MOV.U32 R3, RZ, RZ, 0x1 ;  /* 0x00000001ff037424 */ /* 0x001fc600078e00ff */
[----:B------:R-:W-:-:S04]  /*2bc0*/  LOP3.LUT R0, R0, 0xffff, RZ, 0xc0, !PT ;  /* 0x0000ffff00007812 */ /* 0x000fc800078ec0ff */
[----:B------:R-:W-:-:S05]  /*2bd0*/  SHF.R.U32.HI R0, RZ, 0x5, R0 ;  /* 0x00000005ff007819 */ /* 0x000fca0000011600 */
[----:B------:R-:W-:Y:S01]  /*2be0*/  VIADD R2, R0, 0x10 ;  /* 0x0000001000027836 */ /* 0x000fe20000000000 */
[----:B------:R-:W-:Y:S01]  /*2bf0*/  SHF.L.U32 R0, R3, R0, RZ ;  /* 0x0000000003007219 */ /* 0x000fe200000006ff */
[----:B-1----:R-:W-:-:S03]  /*2c00*/  ULEA UR6, UR5, UR4, 0x18 ;  /* 0x0000000405067291 */ /* 0x002fc6000f8ec0ff */
[----:B------:R-:W-:-:S04]  /*2c10*/  SHF.L.U32 R3, R3, R2, RZ ;  /* 0x0000000203037219 */ /* 0x000fc800000006ff */
[----:B------:R-:W-:Y:S02]  /*2c20*/  LOP3.LUT R0, R3, R0, RZ, 0xfc, !PT ;  /* 0x0000000003007212 */ /* 0x000fe400078efcff */
[----:B------:R-:W0:Y:S02]  /*2c30*/  LDS R5, [UR6] ;  /* 0x00000006ff057984 */ /* 0x000e240008000800 */
[C---:B------:R-:W-:Y:S02]  /*2c40*/  LOP3.LUT R2, R0.reuse, 0xffff, RZ, 0xc0, !PT ;  /* 0x0000ffff00027812 */ /* 0x040fe400078ec0ff */
[----:B0-----:R-:W-:-:S04]  /*2c50*/  LOP3.LUT R3, R0, 0xffff, R5, 0x80, !PT ;  /* 0x0000ffff00037812 */ /* 0x001fc800078e8005 */
[----:B------:R-:W-:-:S13]  /*2c60*/  ISETP.NE.AND P0, PT, R3, R2, PT ;  /* 0x000000020300720c */ /* 0x000fda0003f05270 */
[----:B------:R-:W-:Y:S05]  /*2c70*/  @P0 BRA `(.L_x_21) ;  /* 0x0000000000500947 */ /* 0x000fea0003800000 */
[----:B------:R-:W-:Y:S02]  /*2c80*/  SHF.R.U32.HI R5, RZ, 0x10, R5 ;  /* 0x00000010ff057819 */ /* 0x000fe40000011605 */
[----:B------:R-:W-:-:S04]  /*2c90*/  SHF.R.U32.HI R2, RZ, 0x10, R0 ;  /* 0x00000010ff027819 */ /* 0x000fc80000011600 */
[----:B------:R-:W-:-:S04]  /*2ca0*/  LOP3.LUT R5, R5, R2, RZ, 0xc0, !PT ;  /* 0x0000000205057212 */ /* 0x000fc800078ec0ff */
[----:B------:R-:W-:-:S13]  /*2cb0*/  ISETP.NE.AND P0, PT, R5, R2, PT ;  /* 0x000000020500720c */ /* 0x000fda0003f05270 */
[----:B------:R-:W-:Y:S05]  /*2cc0*/  @P0 BRA `(.L_x_22) ;  /* 0x0000000000300947 */ /* 0x000fea0003800000 */
[----:B------:R-:W-:Y:S01]  /*2cd0*/  R2UR UR4, R0 ;  /* 0x00000000000472ca */ /* 0x000fe200000e0000 */
[----:B------:R-:W-:Y:S01]  /*2ce0*/  VOTEU.ANY UR5, UPT, PT ;  /* 0x0000000000057886 */ /* 0x000fe200038e0100 */
[----:B------:R-:W0:Y:S01]  /*2cf0*/  S2R R0, SR_LANEID ;  /* 0x0000000000007919 */ /* 0x000e220000000000 */
[----:B------:R-:W-:-:S10]  /*2d00*/  UFLO.U32 UR5, UR5 ;  /* 0x00000005000572bd */ /* 0x000fd400080e0000 */
[----:B------:R-:W-:-:S06]  /*2d10*/  ULOP3.LUT UR4, URZ, UR4, URZ, 0x33, !UPT ;  /* 0x00000004ff047292 */ /* 0x000fcc000f8e33ff */
[----:B------:R-:W-:-:S04]  /*2d20*/  IMAD.U32 R2, RZ, RZ, UR4 ;  /* 0x00000004ff027e24 */ /* 0x000fc8000f8e00ff */
[----:B------:R-:W1:Y:S02]  /*2d30*/  REDUX UR7, R2 ;  /* 0x00000000020773c4 */ /* 0x000e640000000000 */
[----:B------:R2:W-:Y:S01]  /*2d40*/  UTCATOMSWS.AND URZ, UR4 ;  /* 0x0000000400ff79e3 */ /* 0x0005e20008000000 */
[----:B0-----:R-:W-:Y:S01]  /*2d50*/  ISETP.EQ.U32.AND P0, PT, R0, UR5, PT ;  /* 0x0000000500007c0c */ /* 0x001fe2000bf02070 */
[----:B-1----:R-:W-:-:S12]  /*2d60*/  IMAD.U32 R0, RZ, RZ, UR7 ;  /* 0x00000007ff007e24 */ /* 0x002fd8000f8e00ff */
[----:B------:R2:W-:Y:S01]  /*2d70*/  @P0 ATOMS.AND RZ, [UR6], R0 ;  /* 0x00000000ffff098c */ /* 0x0005e2000a800006 */
[----:B------:R-:W-:Y:S05]  /*2d80*/  BRA `(.L_x_20) ;  /* 0x0000000000147947 */ /* 0x000fea0003800000 */
.L_x_22:
[----:B------:R-:W-:-:S07]  /*2d90*/  MOV R2, 0x2db0 ;  /* 0x00002db000027802 */ /* 0x000fce0000000f00 */
[----:B------:R-:W-:Y:S05]  /*2da0*/  CALL.REL.NOINC `($__internal_0_$__cuda_sm10x_tcgen05_guardrail_trap_col_being_dealloced_not_returned_by_alloc) ;  /* 0x0000000000447944 */ /* 0x000fea0003c00000 */
[----:B------:R-:W-:Y:S05]  /*2db0*/  BRA `(.L_x_20) ;  /* 0x0000000000087947 */ /* 0x000fea0003800000 */
.L_x_21:
[----:B------:R-:W-:-:S07]  /*2dc0*/  MOV R2, 0x2de0 ;  /* 0x00002de000027802 */ /* 0x000fce0000000f00 */
[----:B------:R-:W-:Y:S05]  /*2dd0*/  CALL.REL.NOINC `($__internal_2_$__cuda_sm10x_tcgen05_guardrail_trap_unallocated_columns_being_dealloced) ;  /* 0x0000000000507944 */ /* 0x000fea0003c00000 */
.L_x_20:
[----:B------:R-:W-:Y:S01]  /*2de0*/  NOP ;  /* 0x0000000000007918 */ /* 0x000fe20000000000 */
[----:B--2---:R-:W-:Y:S05]  /*2df0*/  EXIT ;  /* 0x000000000000794d */ /* 0x004fea0003800000 */
.L_x_8:
[----:B------:R-:W1:Y:S02]  /*2e00*/  SYNCS.PHASECHK.TRANS64.TRYWAIT P0, [UR13+0xc00], RZ ;  /* 0x000c00ffff0075a7 */ /* 0x000e64000800110d */
[----:B-1----:R-:W-:Y:S05]  /*2e10*/  @!P0 BRA `(.L_x_8) ;  /* 0xfffffffc00f88947 */ /* 0x002fea000383ffff */
[----:B------:R-:W-:Y:S05]  /*2e20*/  BRA `(.L_x_7) ;  /* 0xffffffdc008c7947 */ /* 0x000fea000383ffff */
.L_x_14:
[----:B------:R-:W3:Y:S02]  /*2e30*/  SYNCS.PHASECHK.TRANS64.TRYWAIT P3, [UR13+0x1410], RZ ;  /* 0x001410ffff0075a7 */ /* 0x000ee4000806110d */
[----:B---3--:R-:W-:Y:S05]  /*2e40*/  @!P3 BRA `(.L_x_14) ;  /* 0xfffffffc00f8b947 */ /* 0x008fea000383ffff */
[----:B------:R-:W-:Y:S05]  /*2e50*/  BRA `(.L_x_23) ;  /* 0xffffffe800e87947 */ /* 0x000fea000383ffff */
.L_x_15:
[----:B------:R-:W0:Y:S02]  /*2e60*/  SYNCS.PHASECHK.TRANS64.TRYWAIT P3, [UR15], R32 ;  /* 0x00000020ff0075a7 */ /* 0x000e24000806110f */
[----:B0-----:R-:W-:Y:S05]  /*2e70*/  @!P3 BRA `(.L_x_15) ;  /* 0xfffffffc00f8b947 */ /* 0x001fea000383ffff */
[----:B------:R-:W-:Y:S05]  /*2e80*/  BRA `(.L_x_24) ;  /* 0xfffffff000007947 */ /* 0x000fea000383ffff */
.L_x_19:
[----:B------:R-:W0:Y:S02]  /*2e90*/  SYNCS.PHASECHK.TRANS64.TRYWAIT P0, [UR15], R4 ;  /* 0x00000004ff0075a7 */ /* 0x000e24000800110f */
[----:B0-----:R-:W-:Y:S05]  /*2ea0*/  @!P0 BRA `(.L_x_19) ;  /* 0xfffffffc00f88947 */ /* 0x001fea000383ffff */
[----:B------:R-:W-:Y:S05]  /*2eb0*/  BRA `(.L_x_18) ;  /* 0xfffffff400307947 */ /* 0x000fea000383ffff */
        .weak           $__internal_0_$__cuda_sm10x_tcgen05_guardrail_trap_col_being_dealloced_not_returned_by_alloc
        .type           $__internal_0_$__cuda_sm10x_tcgen05_guardrail_trap_col_being_dealloced_not_returned_by_alloc,@function
        .size           $__internal_0_$__cuda_sm10x_tcgen05_guardrail_trap_col_being_dealloced_not_returned_by_alloc,($__internal_1_$__cuda_sm10x_tcgen05_guardrail_trap_phase_invalid_during_alloc - $__internal_0_$__cuda_sm10x_tcgen05_guardrail_trap_col_being_dealloced_not_returned_by_alloc)
$__internal_0_$__cuda_sm10x_tcgen05_guardrail_trap_col_being_dealloced_not_returned_by_alloc:
[----:B------:R-:W-:Y:S05]  /*2ec0*/  BPT.TRAP 0x1 ;  /* 0x000000040000795c */ /* 0x000fea0000300000 */
[----:B------:R-:W-:-:S04]  /*2ed0*/  HFMA2 R3, -RZ, RZ, 0, 0 ;  /* 0x00000000ff037431 */ /* 0x000fc800000001ff */
[----:B------:R-:W-:Y:S05]  /*2ee0*/  RET.REL.NODEC R2 `(attn_fwd) ;  /* 0xffffffd002447950 */ /* 0x000fea0003c3ffff */
        .weak           $__internal_1_$__cuda_sm10x_tcgen05_guardrail_trap_phase_invalid_during_alloc
        .type           $__internal_1_$__cuda_sm10x_tcgen05_guardrail_trap_phase_invalid_during_alloc,@function
        .size           $__internal_1_$__cuda_sm10x_tcgen05_guardrail_trap_phase_invalid_during_alloc,($__internal_2_$__cuda_sm10x_tcgen05_guardrail_trap_unallocated_columns_being_dealloced - $__internal_1_$__cuda_sm10x_tcgen05_guardrail_trap_phase_invalid_during_alloc)
$__internal_1_$__cuda_sm10x_tcgen05_guardrail_trap_phase_invalid_during_alloc:
[----:B------:R-:W-:Y:S05]  /*2ef0*/  BPT.TRAP 0x1 ;  /* 0x000000040000795c */ /* 0x000fea0000300000 */
[----:B------:R-:W-:-:S04]  /*2f00*/  IMAD.MOV.U32 R3, RZ, RZ, 0x0 ;  /* 0x00000000ff037424 */ /* 0x000fc800078e00ff */
[----:B------:R-:W-:Y:S05]  /*2f10*/  RET.REL.NODEC R2 `(attn_fwd) ;  /* 0xffffffd002387950 */ /* 0x000fea0003c3ffff */
        .weak           $__internal_2_$__cuda_sm10x_tcgen05_guardrail_trap_unallocated_columns_being_dealloced
        .type           $__internal_2_$__cuda_sm10x_tcgen05_guardrail_trap_unallocated_columns_being_dealloced,@function
        .size           $__internal_2_$__cuda_sm10x_tcgen05_guardrail_trap_unallocated_columns_being_dealloced,(.L_x_28 - $__internal_2_$__cuda_sm10x_tcgen05_guardrail_trap_unallocated_columns_being_dealloced)
$__internal_2_$__cuda_sm10x_tcgen05_guardrail_trap_unallocated_columns_being_dealloced:
[----:B------:R-:W-:Y:S05]  /*2f20*/  BPT.TRAP 0x1 ;  /* 0x000000040000795c */ /* 0x000fea0000300000 */
[----:B------:R-:W-:-:S04]  /*2f30*/  IMAD.MOV.U32 R3, RZ, RZ, 0x0 ;  /* 0x00000000ff037424 */ /* 0x000fc800078e00ff */
[----:B------:R-:W-:Y:S05]  /*2f40*/  RET.REL.NODEC R2 `(attn_fwd) ;  /* 0xffffffd0022c7950 */ /* 0x000fea0003c3ffff */
.L_x_25:
[----:B------:R-:W-:-:S00]  /*2f50*/  BRA `(.L_x_25) ;  /* 0xfffffffc00fc7947 */ /* 0x000fc0000383ffff */
[----:B------:R-:W-:-:S00]  /*2f60*/  NOP ;  /* 0x0000000000007918 */ /* 0x000fc00000000000 */
        /* <DEDUP_REMOVED lines=9> */
.L_x_28:


//--------------------- .nv.global.init           --------------------------
	.section	.nv.global.init,"aw",@progbits
.nv.global.init:
	.type		_$_str,@object
	.size		_$_str,(.L_3 - _$_str)
_$_str:
        /*0000*/ 	.byte	0x5f, 0x5f, 0x43, 0x55, 0x44, 0x41, 0x5f, 0x46, 0x54, 0x5a, 0x00
.L_3:


//--------------------- .nv.shared.attn_fwd       --------------------------
	.section	.nv.shared.attn_fwd,"aw",@nobits
	.sectionflags	@""
	.align	16
	.zero		1024


//--------------------- .nv.shared.reserved.0     --------------------------
	.section	.nv.shared.reserved.0,"aw",@nobits
	.align	8
	.weak		__nv_reservedSMEM_offset_0_alias
	.size		__nv_reservedSMEM_offset_0_alias, 0, 64
	.other		__nv_reservedSMEM_offset_0_alias,@"STO_CUDA_RESERVED_SHARED STV_DEFAULT"
__nv_reservedSMEM_offset_0_alias:
	.zero		0
.nv.shared.reserved.0:
	.zero		64
	.weak		__nv_reservedSMEM_allocation_phase
	.type		__nv_reservedSMEM_allocation_phase,@object
	.size		__nv_reservedSMEM_allocation_phase,(.L_0 - __nv_reservedSMEM_allocation_phase)
__nv_reservedSMEM_allocation_phase:
	.zero		1
.L_0:
	.zero		7
	.weak		__nv_reservedSMEM_devtool_atexit_pc
	.type		__nv_reservedSMEM_devtool_atexit_pc,@object
	.size		__nv_reservedSMEM_devtool_atexit_pc,(__nv_reservedSMEM_allocation_mask - __nv_reservedSMEM_devtool_atexit_pc)
__nv_reservedSMEM_devtool_atexit_pc:
	.zero		8
	.weak		__nv_reservedSMEM_allocation_mask
	.type		__nv_reservedSMEM_allocation_mask,@object
	.size		__nv_reservedSMEM_allocation_mask,(.L_2 - __nv_reservedSMEM_allocation_mask)
__nv_reservedSMEM_allocation_mask:
	.zero		4
.L_2:


//--------------------- .nv.constant0.attn_fwd    --------------------------
	.section	.nv.constant0.attn_fwd,"a",@progbits
	.sectionflags	@""
	.align	4
.nv.constant0.attn_fwd:
	.zero		1032


//--------------------- SYMBOLS --------------------------

	.type		.nv.reservedSmem.offset0,@object
	.size		.nv.reservedSmem.offset0,0x4
	.type		.nv.reservedSmem.cap,@object
	.size		.nv.reservedSmem.cap,0x4
